	.target	sm_90a

	.elftype	@"ET_EXEC"


//--------------------- .note.nv.tkinfo           --------------------------
	.section	.note.nv.tkinfo,"",@"SHT_NOTE"
	.sectionflags	@"SHF_NOTE_NV_TKINFO"
	.tkinfo
        /*0018*/ 	.word	0x00000002
        /*0030*/ 	.string	""
        /*0030*/ 	.string	"ptxas"
        /*0030*/ 	.string	"Cuda compilation tools, release 13.0, V13.0.88"
        /*0030*/ 	.string	"Build cuda_13.0.r13.0/compiler.36424714_0"
        /*0030*/ 	.string	"-arch sm_90a -m 64 "



//--------------------- .note.nv.cuinfo           --------------------------
	.section	.note.nv.cuinfo,"",@"SHT_NOTE"
	.sectionflags	@"SHF_NOTE_NV_CUINFO"
        /*0018*/ 	.short	0x0002
        /*001a*/ 	.short	0x005a
        /*001c*/ 	.short	0x0082
	.zero		2


//--------------------- .nv.info                  --------------------------
	.section	.nv.info,"",@"SHT_CUDA_INFO"
	.align	4


	//----- nvinfo : EIATTR_REGCOUNT
	.align		4
        /*0000*/ 	.byte	0x04, 0x2f
        /*0002*/ 	.short	(.L_18 - .L_17)
	.align		4
.L_17:
        /*0004*/ 	.word	index@(_ZN7cutlass13device_kernelINS_4gemm6kernel13GemmUniversalIN4cute5tupleIJiiiiEEENS1_10collective13CollectiveMmaINS1_34MainloopSm90TmaGmmaWarpSpecializedILi8ENS5_IJNS4_1CILi2EEENSA_ILi1EEESC_EEENS1_35KernelTmaWarpSpecializedCooperativeEEENS5_IJNSA_ILi128EEENSA_ILi64EEESH_EEENS_6half_tENS5_IJlSC_lEEESJ_SK_NS4_8TiledMMAINS4_8MMA_AtomIJNS4_4SM904GMMA25MMA_64x64x16_F32F16F16_SSILNSO_5MajorE0ELSQ_0ELNSO_7ScaleInE1ELSR_1EEEEEENS4_6LayoutISD_NS5_IJSC_NSA_ILi0EEESV_EEEEENS5_IJNS4_10UnderscoreESY_SY_EEEEENS4_13SM90_TMA_LOADENS4_14ComposedLayoutINS4_7SwizzleILi3ELi4ELi3EEENS4_18smem_ptr_flag_bitsILi16EEENSU_INS5_IJNSA_ILi8EEESH_EEENS5_IJSH_SC_EEEEEEEvNS4_8identityENS4_23SM90_TMA_LOAD_MULTICASTES1B_vS1C_EENS_8epilogue10collective18CollectiveEpilogueINS1F_22Sm90TmaWarpSpecializedILi3ELi2ELi16ELb1ELb0EEEJSI_NS5_IJSG_NSA_ILi32EEEEEESJ_SK_SJ_SK_NS1F_6fusion15FusionCallbacksIS1J_NS1M_17LinearCombinationISJ_fSJ_fLNS_15FloatRoundStyleE2EEESI_S1L_JEEES11_NS12_INS13_ILi2ELi4ELi3EEES16_NSU_INS5_IJS17_S1K_EEENS5_IJS1K_SC_EEEEEEENS4_17SM75_U32x4_LDSM_NENS4_14SM90_TMA_STOREES1W_NS4_17SM90_U32x4_STSM_NENS4_9Copy_AtomIJS1Z_SJ_EEEvEEEvvEEEEvNT_6ParamsE)
        /*0008*/ 	.word	0x000000a8


	//----- nvinfo : EIATTR_FRAME_SIZE
	.align		4
.L_18:
        /*000c*/ 	.byte	0x04, 0x11
        /*000e*/ 	.short	(.L_20 - .L_19)
	.align		4
.L_19:
        /*0010*/ 	.word	index@(_ZN7cutlass13device_kernelINS_4gemm6kernel13GemmUniversalIN4cute5tupleIJiiiiEEENS1_10collective13CollectiveMmaINS1_34MainloopSm90TmaGmmaWarpSpecializedILi8ENS5_IJNS4_1CILi2EEENSA_ILi1EEESC_EEENS1_35KernelTmaWarpSpecializedCooperativeEEENS5_IJNSA_ILi128EEENSA_ILi64EEESH_EEENS_6half_tENS5_IJlSC_lEEESJ_SK_NS4_8TiledMMAINS4_8MMA_AtomIJNS4_4SM904GMMA25MMA_64x64x16_F32F16F16_SSILNSO_5MajorE0ELSQ_0ELNSO_7ScaleInE1ELSR_1EEEEEENS4_6LayoutISD_NS5_IJSC_NSA_ILi0EEESV_EEEEENS5_IJNS4_10UnderscoreESY_SY_EEEEENS4_13SM90_TMA_LOADENS4_14ComposedLayoutINS4_7SwizzleILi3ELi4ELi3EEENS4_18smem_ptr_flag_bitsILi16EEENSU_INS5_IJNSA_ILi8EEESH_EEENS5_IJSH_SC_EEEEEEEvNS4_8identityENS4_23SM90_TMA_LOAD_MULTICASTES1B_vS1C_EENS_8epilogue10collective18CollectiveEpilogueINS1F_22Sm90TmaWarpSpecializedILi3ELi2ELi16ELb1ELb0EEEJSI_NS5_IJSG_NSA_ILi32EEEEEESJ_SK_SJ_SK_NS1F_6fusion15FusionCallbacksIS1J_NS1M_17LinearCombinationISJ_fSJ_fLNS_15FloatRoundStyleE2EEESI_S1L_JEEES11_NS12_INS13_ILi2ELi4ELi3EEES16_NSU_INS5_IJS17_S1K_EEENS5_IJS1K_SC_EEEEEEENS4_17SM75_U32x4_LDSM_NENS4_14SM90_TMA_STOREES1W_NS4_17SM90_U32x4_STSM_NENS4_9Copy_AtomIJS1Z_SJ_EEEvEEEvvEEEEvNT_6ParamsE)
        /*0014*/ 	.word	0x00000000


	//----- nvinfo : EIATTR_MIN_STACK_SIZE
	.align		4
.L_20:
        /*0018*/ 	.byte	0x04, 0x12
        /*001a*/ 	.short	(.L_22 - .L_21)
	.align		4
.L_21:
        /*001c*/ 	.word	index@(_ZN7cutlass13device_kernelINS_4gemm6kernel13GemmUniversalIN4cute5tupleIJiiiiEEENS1_10collective13CollectiveMmaINS1_34MainloopSm90TmaGmmaWarpSpecializedILi8ENS5_IJNS4_1CILi2EEENSA_ILi1EEESC_EEENS1_35KernelTmaWarpSpecializedCooperativeEEENS5_IJNSA_ILi128EEENSA_ILi64EEESH_EEENS_6half_tENS5_IJlSC_lEEESJ_SK_NS4_8TiledMMAINS4_8MMA_AtomIJNS4_4SM904GMMA25MMA_64x64x16_F32F16F16_SSILNSO_5MajorE0ELSQ_0ELNSO_7ScaleInE1ELSR_1EEEEEENS4_6LayoutISD_NS5_IJSC_NSA_ILi0EEESV_EEEEENS5_IJNS4_10UnderscoreESY_SY_EEEEENS4_13SM90_TMA_LOADENS4_14ComposedLayoutINS4_7SwizzleILi3ELi4ELi3EEENS4_18smem_ptr_flag_bitsILi16EEENSU_INS5_IJNSA_ILi8EEESH_EEENS5_IJSH_SC_EEEEEEEvNS4_8identityENS4_23SM90_TMA_LOAD_MULTICASTES1B_vS1C_EENS_8epilogue10collective18CollectiveEpilogueINS1F_22Sm90TmaWarpSpecializedILi3ELi2ELi16ELb1ELb0EEEJSI_NS5_IJSG_NSA_ILi32EEEEEESJ_SK_SJ_SK_NS1F_6fusion15FusionCallbacksIS1J_NS1M_17LinearCombinationISJ_fSJ_fLNS_15FloatRoundStyleE2EEESI_S1L_JEEES11_NS12_INS13_ILi2ELi4ELi3EEES16_NSU_INS5_IJS17_S1K_EEENS5_IJS1K_SC_EEEEEEENS4_17SM75_U32x4_LDSM_NENS4_14SM90_TMA_STOREES1W_NS4_17SM90_U32x4_STSM_NENS4_9Copy_AtomIJS1Z_SJ_EEEvEEEvvEEEEvNT_6ParamsE)
        /*0020*/ 	.word	0x00000000
.L_22:


//--------------------- .nv.compat                --------------------------
	.section	.nv.compat,"",@"SHT_CUDA_COMPAT_INFO"
	.align	4
        /*0000*/ 	.byte	0x02, 0x09, 0x01, 0x00, 0x02, 0x02, 0x04, 0x00, 0x02, 0x05, 0x05, 0x00, 0x03, 0x07, 0x01, 0x01
        /*0010*/ 	.byte	0x02, 0x03, 0x01, 0x00, 0x02, 0x06, 0x01, 0x00, 0x04, 0x0b, 0x08, 0x00, 0x00, 0x00, 0x00, 0x00
        /*0020*/ 	.byte	0x00, 0x00, 0x00, 0x00


//--------------------- .nv.info._ZN7cutlass13device_kernelINS_4gemm6kernel13GemmUniversalIN4cute5tupleIJiiiiEEENS1_10collective13CollectiveMmaINS1_34MainloopSm90TmaGmmaWarpSpecializedILi8ENS5_IJNS4_1CILi2EEENSA_ILi1EEESC_EEENS1_35KernelTmaWarpSpecializedCooperativeEEENS5_IJNSA_ILi128EEENSA_ILi64EEESH_EEENS_6half_tENS5_IJlSC_lEEESJ_SK_NS4_8TiledMMAINS4_8MMA_AtomIJNS4_4SM904GMMA25MMA_64x64x16_F32F16F16_SSILNSO_5MajorE0ELSQ_0ELNSO_7ScaleInE1ELSR_1EEEEEENS4_6LayoutISD_NS5_IJSC_NSA_ILi0EEESV_EEEEENS5_IJNS4_10UnderscoreESY_SY_EEEEENS4_13SM90_TMA_LOADENS4_14ComposedLayoutINS4_7SwizzleILi3ELi4ELi3EEENS4_18smem_ptr_flag_bitsILi16EEENSU_INS5_IJNSA_ILi8EEESH_EEENS5_IJSH_SC_EEEEEEEvNS4_8identityENS4_23SM90_TMA_LOAD_MULTICASTES1B_vS1C_EENS_8epilogue10collective18CollectiveEpilogueINS1F_22Sm90TmaWarpSpecializedILi3ELi2ELi16ELb1ELb0EEEJSI_NS5_IJSG_NSA_ILi32EEEEEESJ_SK_SJ_SK_NS1F_6fusion15FusionCallbacksIS1J_NS1M_17LinearCombinationISJ_fSJ_fLNS_15FloatRoundStyleE2EEESI_S1L_JEEES11_NS12_INS13_ILi2ELi4ELi3EEES16_NSU_INS5_IJS17_S1K_EEENS5_IJS1K_SC_EEEEEEENS4_17SM75_U32x4_LDSM_NENS4_14SM90_TMA_STOREES1W_NS4_17SM90_U32x4_STSM_NENS4_9Copy_AtomIJS1Z_SJ_EEEvEEEvvEEEEvNT_6ParamsE --------------------------
	.section	.nv.info._ZN7cutlass13device_kernelINS_4gemm6kernel13GemmUniversalIN4cute5tupleIJiiiiEEENS1_10collective13CollectiveMmaINS1_34MainloopSm90TmaGmmaWarpSpecializedILi8ENS5_IJNS4_1CILi2EEENSA_ILi1EEESC_EEENS1_35KernelTmaWarpSpecializedCooperativeEEENS5_IJNSA_ILi128EEENSA_ILi64EEESH_EEENS_6half_tENS5_IJlSC_lEEESJ_SK_NS4_8TiledMMAINS4_8MMA_AtomIJNS4_4SM904GMMA25MMA_64x64x16_F32F16F16_SSILNSO_5MajorE0ELSQ_0ELNSO_7ScaleInE1ELSR_1EEEEEENS4_6LayoutISD_NS5_IJSC_NSA_ILi0EEESV_EEEEENS5_IJNS4_10UnderscoreESY_SY_EEEEENS4_13SM90_TMA_LOADENS4_14ComposedLayoutINS4_7SwizzleILi3ELi4ELi3EEENS4_18smem_ptr_flag_bitsILi16EEENSU_INS5_IJNSA_ILi8EEESH_EEENS5_IJSH_SC_EEEEEEEvNS4_8identityENS4_23SM90_TMA_LOAD_MULTICASTES1B_vS1C_EENS_8epilogue10collective18CollectiveEpilogueINS1F_22Sm90TmaWarpSpecializedILi3ELi2ELi16ELb1ELb0EEEJSI_NS5_IJSG_NSA_ILi32EEEEEESJ_SK_SJ_SK_NS1F_6fusion15FusionCallbacksIS1J_NS1M_17LinearCombinationISJ_fSJ_fLNS_15FloatRoundStyleE2EEESI_S1L_JEEES11_NS12_INS13_ILi2ELi4ELi3EEES16_NSU_INS5_IJS17_S1K_EEENS5_IJS1K_SC_EEEEEEENS4_17SM75_U32x4_LDSM_NENS4_14SM90_TMA_STOREES1W_NS4_17SM90_U32x4_STSM_NENS4_9Copy_AtomIJS1Z_SJ_EEEvEEEvvEEEEvNT_6ParamsE,"",@"SHT_CUDA_INFO"
	.sectionflags	@""
	.align	4


	//----- nvinfo : EIATTR_CUDA_API_VERSION
	.align		4
        /*0000*/ 	.byte	0x04, 0x37
        /*0002*/ 	.short	(.L_24 - .L_23)
.L_23:
        /*0004*/ 	.word	0x00000082


	//----- nvinfo : EIATTR_KPARAM_INFO
	.align		4
.L_24:
        /*0008*/ 	.byte	0x04, 0x17
        /*000a*/ 	.short	(.L_26 - .L_25)
.L_25:
        /*000c*/ 	.word	0x00000000
        /*0010*/ 	.short	0x0000
        /*0012*/ 	.short	0x0070
        /*0014*/ 	.byte	0x00, 0xf0, 0x01, 0x1c


	//----- nvinfo : EIATTR_SPARSE_MMA_MASK
	.align		4
.L_26:
        /*0018*/ 	.byte	0x03, 0x50
        /*001a*/ 	.short	0x0000


	//----- nvinfo : EIATTR_MAXREG_COUNT
	.align		4
        /*001c*/ 	.byte	0x03, 0x1b
        /*001e*/ 	.short	0x00a8


	//----- nvinfo : EIATTR_NUM_BARRIERS
	.align		4
        /*0020*/ 	.byte	0x02, 0x4c
        /*0022*/ 	.byte	0x02
	.zero		1


	//----- nvinfo : EIATTR_EXTERNS
	.align		4
        /*0024*/ 	.byte	0x04, 0x0f
        /*0026*/ 	.short	(.L_28 - .L_27)


	//   ....[0]....
	.align		4
.L_27:
        /*0028*/ 	.word	index@(__assertfail)


	//----- nvinfo : EIATTR_MERCURY_ISA_VERSION
	.align		4
.L_28:
        /*002c*/ 	.byte	0x03, 0x5f
        /*002e*/ 	.short	0x0101


	//----- nvinfo : EIATTR_INT_WARP_WIDE_INSTR_OFFSETS
	.align		4
        /*0030*/ 	.byte	0x04, 0x31
        /*0032*/ 	.short	(.L_30 - .L_29)


	//   ....[0]....
.L_29:
        /*0034*/ 	.word	0x00000a80


	//   ....[1]....
        /*0038*/ 	.word	0x00000a90


	//   ....[2]....
        /*003c*/ 	.word	0x00000ba0


	//   ....[3]....
        /*0040*/ 	.word	0x000021b0


	//----- nvinfo : EIATTR_COOP_GROUP_MASK_REGIDS
	.align		4
.L_30:
        /*0044*/ 	.byte	0x04, 0x29
        /*0046*/ 	.short	(.L_32 - .L_31)


	//   ....[0]....
.L_31:
        /*0048*/ 	.word	0xffffffff


	//   ....[1]....
        /*004c*/ 	.word	0xffffffff


	//   ....[2]....
        /*0050*/ 	.word	0xffffffff


	//   ....[3]....
        /*0054*/ 	.word	0xffffffff


	//   ....[4]....
        /*0058*/ 	.word	0xffffffff


	//   ....[5]....
        /*005c*/ 	.word	0xffffffff


	//   ....[6]....
        /*0060*/ 	.word	0xffffffff


	//----- nvinfo : EIATTR_COOP_GROUP_INSTR_OFFSETS
	.align		4
.L_32:
        /*0064*/ 	.byte	0x04, 0x28
        /*0066*/ 	.short	(.L_34 - .L_33)


	//   ....[0]....
.L_33:
        /*0068*/ 	.word	0x00000070


	//   ....[1]....
        /*006c*/ 	.word	0x00000080


	//   ....[2]....
        /*0070*/ 	.word	0x00000430


	//   ....[3]....
        /*0074*/ 	.word	0x000006b0


	//   ....[4]....
        /*0078*/ 	.word	0x000008e0


	//   ....[5]....
        /*007c*/ 	.word	0x00000d10


	//   ....[6]....
        /*0080*/ 	.word	0x000017b0


	//----- nvinfo : EIATTR_REG_RECONFIG
	.align		4
.L_34:
        /*0084*/ 	.byte	0x01, 0x54
	.zero		2


	//----- nvinfo : EIATTR_SYSCALL_OFFSETS
	.align		4
        /*0088*/ 	.byte	0x04, 0x46
        /*008a*/ 	.short	(.L_36 - .L_35)


	//   ....[0]....
.L_35:
        /*008c*/ 	.word	0x00001970


	//   ....[1]....
        /*0090*/ 	.word	0x000023e0


	//   ....[2]....
        /*0094*/ 	.word	0x000024d0


	//----- nvinfo : EIATTR_MBARRIER_INSTR_OFFSETS
	.align		4
.L_36:
        /*0098*/ 	.byte	0x04, 0x39
        /*009a*/ 	.short	(.L_38 - .L_37)


	//   ....[0]....
.L_37:
        /*009c*/ 	.word	0x00000550
        /*00a0*/ 	.word	0x000000ff
        /*00a4*/ 	.word	0x00000000
        /*00a8*/ 	.short	0x0100
        /*00aa*/ 	.byte	0x08
	.zero		1


	//   ....[1]....
        /*00ac*/ 	.word	0x00000560
        /*00b0*/ 	.word	0x000000ff
        /*00b4*/ 	.word	0x00000040
        /*00b8*/ 	.short	0x0100
        /*00ba*/ 	.byte	0x08
	.zero		1


	//   ....[2]....
        /*00bc*/ 	.word	0x00000570
        /*00c0*/ 	.word	0x000000ff
        /*00c4*/ 	.word	0x00000008
        /*00c8*/ 	.short	0x0100
        /*00ca*/ 	.byte	0x08
	.zero		1


	//   ....[3]....
        /*00cc*/ 	.word	0x00000580
        /*00d0*/ 	.word	0x000000ff
        /*00d4*/ 	.word	0x00000048
        /*00d8*/ 	.short	0x0100
        /*00da*/ 	.byte	0x08
	.zero		1


	//   ....[4]....
        /*00dc*/ 	.word	0x00000590
        /*00e0*/ 	.word	0x000000ff
        /*00e4*/ 	.word	0x00000010
        /*00e8*/ 	.short	0x0100
        /*00ea*/ 	.byte	0x08
	.zero		1


	//   ....[5]....
        /*00ec*/ 	.word	0x000005a0
        /*00f0*/ 	.word	0x000000ff
        /*00f4*/ 	.word	0x00000050
        /*00f8*/ 	.short	0x0100
        /*00fa*/ 	.byte	0x08
	.zero		1


	//   ....[6]....
        /*00fc*/ 	.word	0x000005b0
        /*0100*/ 	.word	0x000000ff
        /*0104*/ 	.word	0x00000018
        /*0108*/ 	.short	0x0100
        /*010a*/ 	.byte	0x08
	.zero		1


	//   ....[7]....
        /*010c*/ 	.word	0x000005c0
        /*0110*/ 	.word	0x000000ff
        /*0114*/ 	.word	0x00000058
        /*0118*/ 	.short	0x0100
        /*011a*/ 	.byte	0x08
	.zero		1


	//   ....[8]....
        /*011c*/ 	.word	0x000005d0
        /*0120*/ 	.word	0x000000ff
        /*0124*/ 	.word	0x00000020
        /*0128*/ 	.short	0x0100
        /*012a*/ 	.byte	0x08
	.zero		1


	//   ....[9]....
        /*012c*/ 	.word	0x000005e0
        /*0130*/ 	.word	0x000000ff
        /*0134*/ 	.word	0x00000060
        /*0138*/ 	.short	0x0100
        /*013a*/ 	.byte	0x08
	.zero		1


	//   ....[10]....
        /*013c*/ 	.word	0x000005f0
        /*0140*/ 	.word	0x000000ff
        /*0144*/ 	.word	0x00000028
        /*0148*/ 	.short	0x0100
        /*014a*/ 	.byte	0x08
	.zero		1


	//   ....[11]....
        /*014c*/ 	.word	0x00000600
        /*0150*/ 	.word	0x000000ff
        /*0154*/ 	.word	0x00000068
        /*0158*/ 	.short	0x0100
        /*015a*/ 	.byte	0x08
	.zero		1


	//   ....[12]....
        /*015c*/ 	.word	0x00000610
        /*0160*/ 	.word	0x000000ff
        /*0164*/ 	.word	0x00000030
        /*0168*/ 	.short	0x0100
        /*016a*/ 	.byte	0x08
	.zero		1


	//   ....[13]....
        /*016c*/ 	.word	0x00000620
        /*0170*/ 	.word	0x000000ff
        /*0174*/ 	.word	0x00000070
        /*0178*/ 	.short	0x0100
        /*017a*/ 	.byte	0x08
	.zero		1


	//   ....[14]....
        /*017c*/ 	.word	0x00000630
        /*0180*/ 	.word	0x000000ff
        /*0184*/ 	.word	0x00000038
        /*0188*/ 	.short	0x0100
        /*018a*/ 	.byte	0x08
	.zero		1


	//   ....[15]....
        /*018c*/ 	.word	0x00000640
        /*0190*/ 	.word	0x000000ff
        /*0194*/ 	.word	0x00000078
        /*0198*/ 	.short	0x0100
        /*019a*/ 	.byte	0x08
	.zero		1


	//   ....[16]....
        /*019c*/ 	.word	0x00000860
        /*01a0*/ 	.word	0x000000ff
        /*01a4*/ 	.word	0x00000080
        /*01a8*/ 	.short	0x0100
        /*01aa*/ 	.byte	0x08
	.zero		1


	//   ....[17]....
        /*01ac*/ 	.word	0x00000870
        /*01b0*/ 	.word	0x000000ff
        /*01b4*/ 	.word	0x00000098
        /*01b8*/ 	.short	0x0100
        /*01ba*/ 	.byte	0x08
	.zero		1


	//   ....[18]....
        /*01bc*/ 	.word	0x00000880
        /*01c0*/ 	.word	0x000000ff
        /*01c4*/ 	.word	0x00000088
        /*01c8*/ 	.short	0x0100
        /*01ca*/ 	.byte	0x08
	.zero		1


	//   ....[19]....
        /*01cc*/ 	.word	0x00000890
        /*01d0*/ 	.word	0x000000ff
        /*01d4*/ 	.word	0x000000a0
        /*01d8*/ 	.short	0x0100
        /*01da*/ 	.byte	0x08
	.zero		1


	//   ....[20]....
        /*01dc*/ 	.word	0x000008a0
        /*01e0*/ 	.word	0x000000ff
        /*01e4*/ 	.word	0x00000090
        /*01e8*/ 	.short	0x0100
        /*01ea*/ 	.byte	0x08
	.zero		1


	//   ....[21]....
        /*01ec*/ 	.word	0x000008b0
        /*01f0*/ 	.word	0x000000ff
        /*01f4*/ 	.word	0x000000a8
        /*01f8*/ 	.short	0x0100
        /*01fa*/ 	.byte	0x08
	.zero		1


	//   ....[22]....
        /*01fc*/ 	.word	0x00000c10
        /*0200*/ 	.word	0x000000ff
        /*0204*/ 	.word	0x000000b0
        /*0208*/ 	.short	0x0100
        /*020a*/ 	.byte	0x06
	.zero		1


	//   ....[23]....
        /*020c*/ 	.word	0x00000ca0
        /*0210*/ 	.word	0x000000ff
        /*0214*/ 	.word	0x000000b8
        /*0218*/ 	.short	0x0100
        /*021a*/ 	.byte	0x06
	.zero		1


	//   ....[24]....
        /*021c*/ 	.word	0x000019f0
        /*0220*/ 	.word	0x00000003
        /*0224*/ 	.word	0x00000000
        /*0228*/ 	.short	0x010a
        /*022a*/ 	.byte	0x3f
	.zero		1


	//   ....[25]....
        /*022c*/ 	.word	0x00001a30
        /*0230*/ 	.word	0x00000003
        /*0234*/ 	.word	0x00000000
        /*0238*/ 	.short	0x010a
        /*023a*/ 	.byte	0x3f
	.zero		1


	//   ....[26]....
        /*023c*/ 	.word	0x00001da0
        /*0240*/ 	.word	0x000000ff
        /*0244*/ 	.word	0x00000000
        /*0248*/ 	.short	0x010a
        /*024a*/ 	.byte	0x04
	.zero		1


	//   ....[27]....
        /*024c*/ 	.word	0x00001de0
        /*0250*/ 	.word	0x000000ff
        /*0254*/ 	.word	0x00000000
        /*0258*/ 	.short	0x010a
        /*025a*/ 	.byte	0x04
	.zero		1


	//   ....[28]....
        /*025c*/ 	.word	0x00002040
        /*0260*/ 	.word	0x00000005
        /*0264*/ 	.word	0x00000000
        /*0268*/ 	.short	0x0101
        /*026a*/ 	.byte	0x3f
	.zero		1


	//   ....[29]....
        /*026c*/ 	.word	0x00002230
        /*0270*/ 	.word	0x00000003
        /*0274*/ 	.word	0x00000000
        /*0278*/ 	.short	0x0101
        /*027a*/ 	.byte	0x3f
	.zero		1


	//   ....[30]....
        /*027c*/ 	.word	0x00002a00
        /*0280*/ 	.word	0x00000005
        /*0284*/ 	.word	0x00000080
        /*0288*/ 	.short	0x010a
        /*028a*/ 	.byte	0x3f
	.zero		1


	//   ....[31]....
        /*028c*/ 	.word	0x00003370
        /*0290*/ 	.word	0x000000ff
        /*0294*/ 	.word	0x00000000
        /*0298*/ 	.short	0x0101
        /*029a*/ 	.byte	0x04
	.zero		1


	//   ....[32]....
        /*029c*/ 	.word	0x00003500
        /*02a0*/ 	.word	0x00000014
        /*02a4*/ 	.word	0x00000080
        /*02a8*/ 	.short	0x010a
        /*02aa*/ 	.byte	0x3f
	.zero		1


	//   ....[33]....
        /*02ac*/ 	.word	0x00003b70
        /*02b0*/ 	.word	0x000000ff
        /*02b4*/ 	.word	0x00000000
        /*02b8*/ 	.short	0x0101
        /*02ba*/ 	.byte	0x04
	.zero		1


	//   ....[34]....
        /*02bc*/ 	.word	0x000044c0
        /*02c0*/ 	.word	0x000000ff
        /*02c4*/ 	.word	0x00000000
        /*02c8*/ 	.short	0x0101
        /*02ca*/ 	.byte	0x04
	.zero		1


	//   ....[35]....
        /*02cc*/ 	.word	0x00004ae0
        /*02d0*/ 	.word	0x000000ff
        /*02d4*/ 	.word	0x000000b8
        /*02d8*/ 	.short	0x010a
        /*02da*/ 	.byte	0x04
	.zero		1


	//   ....[36]....
        /*02dc*/ 	.word	0x00004f10
        /*02e0*/ 	.word	0x000000ff
        /*02e4*/ 	.word	0x00000098
        /*02e8*/ 	.short	0x010a
        /*02ea*/ 	.byte	0x05
	.zero		1


	//   ....[37]....
        /*02ec*/ 	.word	0x00005010
        /*02f0*/ 	.word	0x000000ff
        /*02f4*/ 	.word	0x00000080
        /*02f8*/ 	.short	0x010b
        /*02fa*/ 	.byte	0x05
	.zero		1


	//   ....[38]....
        /*02fc*/ 	.word	0x000050a0
        /*0300*/ 	.word	0x000000ff
        /*0304*/ 	.word	0x00000000
        /*0308*/ 	.short	0x0101
        /*030a*/ 	.byte	0x05
	.zero		1


	//   ....[39]....
        /*030c*/ 	.word	0x00005110
        /*0310*/ 	.word	0x000000ff
        /*0314*/ 	.word	0x00000098
        /*0318*/ 	.short	0x010a
        /*031a*/ 	.byte	0x04
	.zero		1


	//   ....[40]....
        /*031c*/ 	.word	0x00005230
        /*0320*/ 	.word	0x000000ff
        /*0324*/ 	.word	0x00000080
        /*0328*/ 	.short	0x010b
        /*032a*/ 	.byte	0x04
	.zero		1


	//   ....[41]....
        /*032c*/ 	.word	0x00005310
        /*0330*/ 	.word	0x000000ff
        /*0334*/ 	.word	0x00000000
        /*0338*/ 	.short	0x0101
        /*033a*/ 	.byte	0x04
	.zero		1


	//   ....[42]....
        /*033c*/ 	.word	0x000059c0
        /*0340*/ 	.word	0x00000003
        /*0344*/ 	.word	0x00000098
        /*0348*/ 	.short	0x010a
        /*034a*/ 	.byte	0x3f
	.zero		1


	//   ....[43]....
        /*034c*/ 	.word	0x00005a90
        /*0350*/ 	.word	0x00000005
        /*0354*/ 	.word	0x00000098
        /*0358*/ 	.short	0x010a
        /*035a*/ 	.byte	0x3f
	.zero		1


	//   ....[44]....
        /*035c*/ 	.word	0x00005b40
        /*0360*/ 	.word	0x00000003
        /*0364*/ 	.word	0x00000098
        /*0368*/ 	.short	0x010a
        /*036a*/ 	.byte	0x3f
	.zero		1


	//   ....[45]....
        /*036c*/ 	.word	0x00005e90
        /*0370*/ 	.word	0x0000000e
        /*0374*/ 	.word	0x00000040
        /*0378*/ 	.short	0x010a
        /*037a*/ 	.byte	0x3f
	.zero		1


	//   ....[46]....
        /*037c*/ 	.word	0x00006240
        /*0380*/ 	.word	0x00000004
        /*0384*/ 	.word	0x000000b8
        /*0388*/ 	.short	0x0101
        /*038a*/ 	.byte	0x3f
	.zero		1


	//   ....[47]....
        /*038c*/ 	.word	0x00006950
        /*0390*/ 	.word	0x00000005
        /*0394*/ 	.word	0x00000000
        /*0398*/ 	.short	0x010a
        /*039a*/ 	.byte	0x3f
	.zero		1


	//   ....[48]....
        /*039c*/ 	.word	0x000069d0
        /*03a0*/ 	.word	0x00000007
        /*03a4*/ 	.word	0x00000000
        /*03a8*/ 	.short	0x010a
        /*03aa*/ 	.byte	0x3f
	.zero		1


	//   ....[49]....
        /*03ac*/ 	.word	0x00006a60
        /*03b0*/ 	.word	0x00000006
        /*03b4*/ 	.word	0x00000000
        /*03b8*/ 	.short	0x010a
        /*03ba*/ 	.byte	0x3f
	.zero		1


	//   ....[50]....
        /*03bc*/ 	.word	0x00006af0
        /*03c0*/ 	.word	0x00000009
        /*03c4*/ 	.word	0x00000000
        /*03c8*/ 	.short	0x010a
        /*03ca*/ 	.byte	0x3f
	.zero		1


	//   ....[51]....
        /*03cc*/ 	.word	0x00006b80
        /*03d0*/ 	.word	0x00000006
        /*03d4*/ 	.word	0x00000000
        /*03d8*/ 	.short	0x010a
        /*03da*/ 	.byte	0x3f
	.zero		1


	//   ....[52]....
        /*03dc*/ 	.word	0x00006c10
        /*03e0*/ 	.word	0x00000009
        /*03e4*/ 	.word	0x00000000
        /*03e8*/ 	.short	0x010a
        /*03ea*/ 	.byte	0x3f
	.zero		1


	//   ....[53]....
        /*03ec*/ 	.word	0x00006ca0
        /*03f0*/ 	.word	0x00000006
        /*03f4*/ 	.word	0x00000000
        /*03f8*/ 	.short	0x010a
        /*03fa*/ 	.byte	0x3f
	.zero		1


	//   ....[54]....
        /*03fc*/ 	.word	0x00006d30
        /*0400*/ 	.word	0x00000003
        /*0404*/ 	.word	0x00000000
        /*0408*/ 	.short	0x010a
        /*040a*/ 	.byte	0x3f
	.zero		1


	//   ....[55]....
        /*040c*/ 	.word	0x00006d90
        /*0410*/ 	.word	0x00000003
        /*0414*/ 	.word	0x00000000
        /*0418*/ 	.short	0x010a
        /*041a*/ 	.byte	0x3f
	.zero		1


	//   ....[56]....
        /*041c*/ 	.word	0x00006df0
        /*0420*/ 	.word	0x00000005
        /*0424*/ 	.word	0x00000000
        /*0428*/ 	.short	0x010a
        /*042a*/ 	.byte	0x3f
	.zero		1


	//   ....[57]....
        /*042c*/ 	.word	0x00006e40
        /*0430*/ 	.word	0x00000005
        /*0434*/ 	.word	0x00000080
        /*0438*/ 	.short	0x010a
        /*043a*/ 	.byte	0x3f
	.zero		1


	//   ....[58]....
        /*043c*/ 	.word	0x00006e90
        /*0440*/ 	.word	0x00000014
        /*0444*/ 	.word	0x00000080
        /*0448*/ 	.short	0x010a
        /*044a*/ 	.byte	0x3f
	.zero		1


	//   ....[59]....
        /*044c*/ 	.word	0x00006ef0
        /*0450*/ 	.word	0x00000003
        /*0454*/ 	.word	0x000000b8
        /*0458*/ 	.short	0x010a
        /*045a*/ 	.byte	0x3f
	.zero		1


	//   ....[60]....
        /*045c*/ 	.word	0x00006f50
        /*0460*/ 	.word	0x00000005
        /*0464*/ 	.word	0x00000098
        /*0468*/ 	.short	0x010a
        /*046a*/ 	.byte	0x3f
	.zero		1


	//   ....[61]....
        /*046c*/ 	.word	0x00006fb0
        /*0470*/ 	.word	0x00000007
        /*0474*/ 	.word	0x00000098
        /*0478*/ 	.short	0x010a
        /*047a*/ 	.byte	0x3f
	.zero		1


	//   ....[62]....
        /*047c*/ 	.word	0x00007000
        /*0480*/ 	.word	0x00000003
        /*0484*/ 	.word	0x00000098
        /*0488*/ 	.short	0x010a
        /*048a*/ 	.byte	0x3f
	.zero		1


	//   ....[63]....
        /*048c*/ 	.word	0x00007050
        /*0490*/ 	.word	0x00000005
        /*0494*/ 	.word	0x00000098
        /*0498*/ 	.short	0x010a
        /*049a*/ 	.byte	0x3f
	.zero		1


	//   ....[64]....
        /*049c*/ 	.word	0x00007120
        /*04a0*/ 	.word	0x0000000e
        /*04a4*/ 	.word	0x00000040
        /*04a8*/ 	.short	0x010a
        /*04aa*/ 	.byte	0x3f
	.zero		1


	//   ....[65]....
        /*04ac*/ 	.word	0x000071f0
        /*04b0*/ 	.word	0x00000005
        /*04b4*/ 	.word	0x00000000
        /*04b8*/ 	.short	0x010a
        /*04ba*/ 	.byte	0x3f
	.zero		1


	//   ....[66]....
        /*04bc*/ 	.word	0x00007240
        /*04c0*/ 	.word	0x00000007
        /*04c4*/ 	.word	0x00000000
        /*04c8*/ 	.short	0x010a
        /*04ca*/ 	.byte	0x3f
	.zero		1


	//   ....[67]....
        /*04cc*/ 	.word	0x00007290
        /*04d0*/ 	.word	0x00000006
        /*04d4*/ 	.word	0x00000000
        /*04d8*/ 	.short	0x010a
        /*04da*/ 	.byte	0x3f
	.zero		1


	//   ....[68]....
        /*04dc*/ 	.word	0x000072e0
        /*04e0*/ 	.word	0x00000009
        /*04e4*/ 	.word	0x00000000
        /*04e8*/ 	.short	0x010a
        /*04ea*/ 	.byte	0x3f
	.zero		1


	//   ....[69]....
        /*04ec*/ 	.word	0x00007330
        /*04f0*/ 	.word	0x00000006
        /*04f4*/ 	.word	0x00000000
        /*04f8*/ 	.short	0x010a
        /*04fa*/ 	.byte	0x3f
	.zero		1


	//   ....[70]....
        /*04fc*/ 	.word	0x00007380
        /*0500*/ 	.word	0x00000009
        /*0504*/ 	.word	0x00000000
        /*0508*/ 	.short	0x010a
        /*050a*/ 	.byte	0x3f
	.zero		1


	//   ....[71]....
        /*050c*/ 	.word	0x000073d0
        /*0510*/ 	.word	0x00000006
        /*0514*/ 	.word	0x00000000
        /*0518*/ 	.short	0x010a
        /*051a*/ 	.byte	0x3f
	.zero		1


	//----- nvinfo : EIATTR_NUM_MBARRIERS
	.align		4
.L_38:
        /*051c*/ 	.byte	0x03, 0x38
        /*051e*/ 	.short	0x0018


	//----- nvinfo : EIATTR_EXIT_INSTR_OFFSETS
	.align		4
        /*0520*/ 	.byte	0x04, 0x1c
        /*0522*/ 	.short	(.L_40 - .L_39)


	//   ....[0]....
.L_39:
        /*0524*/ 	.word	0x00006d80


	//----- nvinfo : EIATTR_MAX_THREADS
	.align		4
.L_40:
        /*0528*/ 	.byte	0x04, 0x05
        /*052a*/ 	.short	(.L_42 - .L_41)
.L_41:
        /*052c*/ 	.word	0x00000180
        /*0530*/ 	.word	0x00000001
        /*0534*/ 	.word	0x00000001


	//----- nvinfo : EIATTR_CRS_STACK_SIZE
	.align		4
.L_42:
        /*0538*/ 	.byte	0x04, 0x1e
        /*053a*/ 	.short	(.L_44 - .L_43)
.L_43:
        /*053c*/ 	.word	0x00000000


	//----- nvinfo : EIATTR_CBANK_PARAM_SIZE
	.align		4
.L_44:
        /*0540*/ 	.byte	0x03, 0x19
        /*0542*/ 	.short	0x0770


	//----- nvinfo : EIATTR_PARAM_CBANK
	.align		4
        /*0544*/ 	.byte	0x04, 0x0a
        /*0546*/ 	.short	(.L_46 - .L_45)
	.align		4
.L_45:
        /*0548*/ 	.word	index@(.nv.constant0._ZN7cutlass13device_kernelINS_4gemm6kernel13GemmUniversalIN4cute5tupleIJiiiiEEENS1_10collective13CollectiveMmaINS1_34MainloopSm90TmaGmmaWarpSpecializedILi8ENS5_IJNS4_1CILi2EEENSA_ILi1EEESC_EEENS1_35KernelTmaWarpSpecializedCooperativeEEENS5_IJNSA_ILi128EEENSA_ILi64EEESH_EEENS_6half_tENS5_IJlSC_lEEESJ_SK_NS4_8TiledMMAINS4_8MMA_AtomIJNS4_4SM904GMMA25MMA_64x64x16_F32F16F16_SSILNSO_5MajorE0ELSQ_0ELNSO_7ScaleInE1ELSR_1EEEEEENS4_6LayoutISD_NS5_IJSC_NSA_ILi0EEESV_EEEEENS5_IJNS4_10UnderscoreESY_SY_EEEEENS4_13SM90_TMA_LOADENS4_14ComposedLayoutINS4_7SwizzleILi3ELi4ELi3EEENS4_18smem_ptr_flag_bitsILi16EEENSU_INS5_IJNSA_ILi8EEESH_EEENS5_IJSH_SC_EEEEEEEvNS4_8identityENS4_23SM90_TMA_LOAD_MULTICASTES1B_vS1C_EENS_8epilogue10collective18CollectiveEpilogueINS1F_22Sm90TmaWarpSpecializedILi3ELi2ELi16ELb1ELb0EEEJSI_NS5_IJSG_NSA_ILi32EEEEEESJ_SK_SJ_SK_NS1F_6fusion15FusionCallbacksIS1J_NS1M_17LinearCombinationISJ_fSJ_fLNS_15FloatRoundStyleE2EEESI_S1L_JEEES11_NS12_INS13_ILi2ELi4ELi3EEES16_NSU_INS5_IJS17_S1K_EEENS5_IJS1K_SC_EEEEEEENS4_17SM75_U32x4_LDSM_NENS4_14SM90_TMA_STOREES1W_NS4_17SM90_U32x4_STSM_NENS4_9Copy_AtomIJS1Z_SJ_EEEvEEEvvEEEEvNT_6ParamsE)
        /*054c*/ 	.short	0x0210
        /*054e*/ 	.short	0x0770


	//----- nvinfo : EIATTR_SW_WAR
	.align		4
.L_46:
        /*0550*/ 	.byte	0x04, 0x36
        /*0552*/ 	.short	(.L_48 - .L_47)
.L_47:
        /*0554*/ 	.word	0x00000008
.L_48:


//--------------------- .nv.callgraph             --------------------------
	.section	.nv.callgraph,"",@"SHT_CUDA_CALLGRAPH"
	.align	4
	.sectionentsize	8
	.align		4
        /*0000*/ 	.word	0x00000000
	.align		4
        /*0004*/ 	.word	0xffffffff
	.align		4
        /*0008*/ 	.word	index@(_ZN7cutlass13device_kernelINS_4gemm6kernel13GemmUniversalIN4cute5tupleIJiiiiEEENS1_10collective13CollectiveMmaINS1_34MainloopSm90TmaGmmaWarpSpecializedILi8ENS5_IJNS4_1CILi2EEENSA_ILi1EEESC_EEENS1_35KernelTmaWarpSpecializedCooperativeEEENS5_IJNSA_ILi128EEENSA_ILi64EEESH_EEENS_6half_tENS5_IJlSC_lEEESJ_SK_NS4_8TiledMMAINS4_8MMA_AtomIJNS4_4SM904GMMA25MMA_64x64x16_F32F16F16_SSILNSO_5MajorE0ELSQ_0ELNSO_7ScaleInE1ELSR_1EEEEEENS4_6LayoutISD_NS5_IJSC_NSA_ILi0EEESV_EEEEENS5_IJNS4_10UnderscoreESY_SY_EEEEENS4_13SM90_TMA_LOADENS4_14ComposedLayoutINS4_7SwizzleILi3ELi4ELi3EEENS4_18smem_ptr_flag_bitsILi16EEENSU_INS5_IJNSA_ILi8EEESH_EEENS5_IJSH_SC_EEEEEEEvNS4_8identityENS4_23SM90_TMA_LOAD_MULTICASTES1B_vS1C_EENS_8epilogue10collective18CollectiveEpilogueINS1F_22Sm90TmaWarpSpecializedILi3ELi2ELi16ELb1ELb0EEEJSI_NS5_IJSG_NSA_ILi32EEEEEESJ_SK_SJ_SK_NS1F_6fusion15FusionCallbacksIS1J_NS1M_17LinearCombinationISJ_fSJ_fLNS_15FloatRoundStyleE2EEESI_S1L_JEEES11_NS12_INS13_ILi2ELi4ELi3EEES16_NSU_INS5_IJS17_S1K_EEENS5_IJS1K_SC_EEEEEEENS4_17SM75_U32x4_LDSM_NENS4_14SM90_TMA_STOREES1W_NS4_17SM90_U32x4_STSM_NENS4_9Copy_AtomIJS1Z_SJ_EEEvEEEvvEEEEvNT_6ParamsE)
	.align		4
        /*000c*/ 	.word	index@(__assertfail)
	.align		4
        /*0010*/ 	.word	0x00000000
	.align		4
        /*0014*/ 	.word	0xfffffffe
	.align		4
        /*0018*/ 	.word	0x00000000
	.align		4
        /*001c*/ 	.word	0xfffffffd
	.align		4
        /*0020*/ 	.word	0x00000000
	.align		4
        /*0024*/ 	.word	0xfffffffc


//--------------------- .nv.constant4             --------------------------
	.section	.nv.constant4,"a",@progbits
	.align	8
	.align		8
.nv.constant4:
        /*0000*/ 	.dword	__assertfail
	.align		8
        /*0008*/ 	.dword	__unnamed_1
	.align		8
        /*0010*/ 	.dword	__unnamed_2
	.align		8
        /*0018*/ 	.dword	_ZN39_INTERNAL_efc2c1ed_4_k_cu_0f07dcb9_27684cuda3std3__45__cpo5beginE
	.align		8
        /*0020*/ 	.dword	_ZN39_INTERNAL_efc2c1ed_4_k_cu_0f07dcb9_27684cuda3std3__45__cpo3endE
	.align		8
        /*0028*/ 	.dword	_ZN39_INTERNAL_efc2c1ed_4_k_cu_0f07dcb9_27684cuda3std3__45__cpo6cbeginE
	.align		8
        /*0030*/ 	.dword	_ZN39_INTERNAL_efc2c1ed_4_k_cu_0f07dcb9_27684cuda3std3__45__cpo4cendE
	.align		8
        /*0038*/ 	.dword	_ZN39_INTERNAL_efc2c1ed_4_k_cu_0f07dcb9_27684cuda3std3__441_GLOBAL__N__efc2c1ed_4_k_cu_0f07dcb9_27686ignoreE
	.align		8
        /*0040*/ 	.dword	_ZN39_INTERNAL_efc2c1ed_4_k_cu_0f07dcb9_27684cuda3std3__419piecewise_constructE
	.align		8
        /*0048*/ 	.dword	_ZN39_INTERNAL_efc2c1ed_4_k_cu_0f07dcb9_27684cuda3std3__48in_placeE
	.align		8
        /*0050*/ 	.dword	_ZN39_INTERNAL_efc2c1ed_4_k_cu_0f07dcb9_27684cuda3std6ranges3__45__cpo4swapE
	.align		8
        /*0058*/ 	.dword	_ZN39_INTERNAL_efc2c1ed_4_k_cu_0f07dcb9_27684cuda3std6ranges3__45__cpo9iter_moveE
	.align		8
        /*0060*/ 	.dword	_ZN39_INTERNAL_efc2c1ed_4_k_cu_0f07dcb9_27684cute7productE
	.align		8
        /*0068*/ 	.dword	_ZN39_INTERNAL_efc2c1ed_4_k_cu_0f07dcb9_27684cute1_E
	.align		8
        /*0070*/ 	.dword	$str$22
	.align		8
        /*0078*/ 	.dword	$str$23
	.align		8
        /*0080*/ 	.dword	$str$26
	.align		8
        /*0088*/ 	.dword	$str$27


//--------------------- .text._ZN7cutlass13device_kernelINS_4gemm6kernel13GemmUniversalIN4cute5tupleIJiiiiEEENS1_10collective13CollectiveMmaINS1_34MainloopSm90TmaGmmaWarpSpecializedILi8ENS5_IJNS4_1CILi2EEENSA_ILi1EEESC_EEENS1_35KernelTmaWarpSpecializedCooperativeEEENS5_IJNSA_ILi128EEENSA_ILi64EEESH_EEENS_6half_tENS5_IJlSC_lEEESJ_SK_NS4_8TiledMMAINS4_8MMA_AtomIJNS4_4SM904GMMA25MMA_64x64x16_F32F16F16_SSILNSO_5MajorE0ELSQ_0ELNSO_7ScaleInE1ELSR_1EEEEEENS4_6LayoutISD_NS5_IJSC_NSA_ILi0EEESV_EEEEENS5_IJNS4_10UnderscoreESY_SY_EEEEENS4_13SM90_TMA_LOADENS4_14ComposedLayoutINS4_7SwizzleILi3ELi4ELi3EEENS4_18smem_ptr_flag_bitsILi16EEENSU_INS5_IJNSA_ILi8EEESH_EEENS5_IJSH_SC_EEEEEEEvNS4_8identityENS4_23SM90_TMA_LOAD_MULTICASTES1B_vS1C_EENS_8epilogue10collective18CollectiveEpilogueINS1F_22Sm90TmaWarpSpecializedILi3ELi2ELi16ELb1ELb0EEEJSI_NS5_IJSG_NSA_ILi32EEEEEESJ_SK_SJ_SK_NS1F_6fusion15FusionCallbacksIS1J_NS1M_17LinearCombinationISJ_fSJ_fLNS_15FloatRoundStyleE2EEESI_S1L_JEEES11_NS12_INS13_ILi2ELi4ELi3EEES16_NSU_INS5_IJS17_S1K_EEENS5_IJS1K_SC_EEEEEEENS4_17SM75_U32x4_LDSM_NENS4_14SM90_TMA_STOREES1W_NS4_17SM90_U32x4_STSM_NENS4_9Copy_AtomIJS1Z_SJ_EEEvEEEvvEEEEvNT_6ParamsE --------------------------
	.section	.text._ZN7cutlass13device_kernelINS_4gemm6kernel13GemmUniversalIN4cute5tupleIJiiiiEEENS1_10collective13CollectiveMmaINS1_34MainloopSm90TmaGmmaWarpSpecializedILi8ENS5_IJNS4_1CILi2EEENSA_ILi1EEESC_EEENS1_35KernelTmaWarpSpecializedCooperativeEEENS5_IJNSA_ILi128EEENSA_ILi64EEESH_EEENS_6half_tENS5_IJlSC_lEEESJ_SK_NS4_8TiledMMAINS4_8MMA_AtomIJNS4_4SM904GMMA25MMA_64x64x16_F32F16F16_SSILNSO_5MajorE0ELSQ_0ELNSO_7ScaleInE1ELSR_1EEEEEENS4_6LayoutISD_NS5_IJSC_NSA_ILi0EEESV_EEEEENS5_IJNS4_10UnderscoreESY_SY_EEEEENS4_13SM90_TMA_LOADENS4_14ComposedLayoutINS4_7SwizzleILi3ELi4ELi3EEENS4_18smem_ptr_flag_bitsILi16EEENSU_INS5_IJNSA_ILi8EEESH_EEENS5_IJSH_SC_EEEEEEEvNS4_8identityENS4_23SM90_TMA_LOAD_MULTICASTES1B_vS1C_EENS_8epilogue10collective18CollectiveEpilogueINS1F_22Sm90TmaWarpSpecializedILi3ELi2ELi16ELb1ELb0EEEJSI_NS5_IJSG_NSA_ILi32EEEEEESJ_SK_SJ_SK_NS1F_6fusion15FusionCallbacksIS1J_NS1M_17LinearCombinationISJ_fSJ_fLNS_15FloatRoundStyleE2EEESI_S1L_JEEES11_NS12_INS13_ILi2ELi4ELi3EEES16_NSU_INS5_IJS17_S1K_EEENS5_IJS1K_SC_EEEEEEENS4_17SM75_U32x4_LDSM_NENS4_14SM90_TMA_STOREES1W_NS4_17SM90_U32x4_STSM_NENS4_9Copy_AtomIJS1Z_SJ_EEEvEEEvvEEEEvNT_6ParamsE,"ax",@progbits
	.align	128
.text._ZN7cutlass13device_kernelINS_4gemm6kernel13GemmUniversalIN4cute5tupleIJiiiiEEENS1_10collective13CollectiveMmaINS1_34MainloopSm90TmaGmmaWarpSpecializedILi8ENS5_IJNS4_1CILi2EEENSA_ILi1EEESC_EEENS1_35KernelTmaWarpSpecializedCooperativeEEENS5_IJNSA_ILi128EEENSA_ILi64EEESH_EEENS_6half_tENS5_IJlSC_lEEESJ_SK_NS4_8TiledMMAINS4_8MMA_AtomIJNS4_4SM904GMMA25MMA_64x64x16_F32F16F16_SSILNSO_5MajorE0ELSQ_0ELNSO_7ScaleInE1ELSR_1EEEEEENS4_6LayoutISD_NS5_IJSC_NSA_ILi0EEESV_EEEEENS5_IJNS4_10UnderscoreESY_SY_EEEEENS4_13SM90_TMA_LOADENS4_14ComposedLayoutINS4_7SwizzleILi3ELi4ELi3EEENS4_18smem_ptr_flag_bitsILi16EEENSU_INS5_IJNSA_ILi8EEESH_EEENS5_IJSH_SC_EEEEEEEvNS4_8identityENS4_23SM90_TMA_LOAD_MULTICASTES1B_vS1C_EENS_8epilogue10collective18CollectiveEpilogueINS1F_22Sm90TmaWarpSpecializedILi3ELi2ELi16ELb1ELb0EEEJSI_NS5_IJSG_NSA_ILi32EEEEEESJ_SK_SJ_SK_NS1F_6fusion15FusionCallbacksIS1J_NS1M_17LinearCombinationISJ_fSJ_fLNS_15FloatRoundStyleE2EEESI_S1L_JEEES11_NS12_INS13_ILi2ELi4ELi3EEES16_NSU_INS5_IJS17_S1K_EEENS5_IJS1K_SC_EEEEEEENS4_17SM75_U32x4_LDSM_NENS4_14SM90_TMA_STOREES1W_NS4_17SM90_U32x4_STSM_NENS4_9Copy_AtomIJS1Z_SJ_EEEvEEEvvEEEEvNT_6ParamsE:
        .type           _ZN7cutlass13device_kernelINS_4gemm6kernel13GemmUniversalIN4cute5tupleIJiiiiEEENS1_10collective13CollectiveMmaINS1_34MainloopSm90TmaGmmaWarpSpecializedILi8ENS5_IJNS4_1CILi2EEENSA_ILi1EEESC_EEENS1_35KernelTmaWarpSpecializedCooperativeEEENS5_IJNSA_ILi128EEENSA_ILi64EEESH_EEENS_6half_tENS5_IJlSC_lEEESJ_SK_NS4_8TiledMMAINS4_8MMA_AtomIJNS4_4SM904GMMA25MMA_64x64x16_F32F16F16_SSILNSO_5MajorE0ELSQ_0ELNSO_7ScaleInE1ELSR_1EEEEEENS4_6LayoutISD_NS5_IJSC_NSA_ILi0EEESV_EEEEENS5_IJNS4_10UnderscoreESY_SY_EEEEENS4_13SM90_TMA_LOADENS4_14ComposedLayoutINS4_7SwizzleILi3ELi4ELi3EEENS4_18smem_ptr_flag_bitsILi16EEENSU_INS5_IJNSA_ILi8EEESH_EEENS5_IJSH_SC_EEEEEEEvNS4_8identityENS4_23SM90_TMA_LOAD_MULTICASTES1B_vS1C_EENS_8epilogue10collective18CollectiveEpilogueINS1F_22Sm90TmaWarpSpecializedILi3ELi2ELi16ELb1ELb0EEEJSI_NS5_IJSG_NSA_ILi32EEEEEESJ_SK_SJ_SK_NS1F_6fusion15FusionCallbacksIS1J_NS1M_17LinearCombinationISJ_fSJ_fLNS_15FloatRoundStyleE2EEESI_S1L_JEEES11_NS12_INS13_ILi2ELi4ELi3EEES16_NSU_INS5_IJS17_S1K_EEENS5_IJS1K_SC_EEEEEEENS4_17SM75_U32x4_LDSM_NENS4_14SM90_TMA_STOREES1W_NS4_17SM90_U32x4_STSM_NENS4_9Copy_AtomIJS1Z_SJ_EEEvEEEvvEEEEvNT_6ParamsE,@function
        .size           _ZN7cutlass13device_kernelINS_4gemm6kernel13GemmUniversalIN4cute5tupleIJiiiiEEENS1_10collective13CollectiveMmaINS1_34MainloopSm90TmaGmmaWarpSpecializedILi8ENS5_IJNS4_1CILi2EEENSA_ILi1EEESC_EEENS1_35KernelTmaWarpSpecializedCooperativeEEENS5_IJNSA_ILi128EEENSA_ILi64EEESH_EEENS_6half_tENS5_IJlSC_lEEESJ_SK_NS4_8TiledMMAINS4_8MMA_AtomIJNS4_4SM904GMMA25MMA_64x64x16_F32F16F16_SSILNSO_5MajorE0ELSQ_0ELNSO_7ScaleInE1ELSR_1EEEEEENS4_6LayoutISD_NS5_IJSC_NSA_ILi0EEESV_EEEEENS5_IJNS4_10UnderscoreESY_SY_EEEEENS4_13SM90_TMA_LOADENS4_14ComposedLayoutINS4_7SwizzleILi3ELi4ELi3EEENS4_18smem_ptr_flag_bitsILi16EEENSU_INS5_IJNSA_ILi8EEESH_EEENS5_IJSH_SC_EEEEEEEvNS4_8identityENS4_23SM90_TMA_LOAD_MULTICASTES1B_vS1C_EENS_8epilogue10collective18CollectiveEpilogueINS1F_22Sm90TmaWarpSpecializedILi3ELi2ELi16ELb1ELb0EEEJSI_NS5_IJSG_NSA_ILi32EEEEEESJ_SK_SJ_SK_NS1F_6fusion15FusionCallbacksIS1J_NS1M_17LinearCombinationISJ_fSJ_fLNS_15FloatRoundStyleE2EEESI_S1L_JEEES11_NS12_INS13_ILi2ELi4ELi3EEES16_NSU_INS5_IJS17_S1K_EEENS5_IJS1K_SC_EEEEEEENS4_17SM75_U32x4_LDSM_NENS4_14SM90_TMA_STOREES1W_NS4_17SM90_U32x4_STSM_NENS4_9Copy_AtomIJS1Z_SJ_EEEvEEEvvEEEEvNT_6ParamsE,(.L_x_161 - _ZN7cutlass13device_kernelINS_4gemm6kernel13GemmUniversalIN4cute5tupleIJiiiiEEENS1_10collective13CollectiveMmaINS1_34MainloopSm90TmaGmmaWarpSpecializedILi8ENS5_IJNS4_1CILi2EEENSA_ILi1EEESC_EEENS1_35KernelTmaWarpSpecializedCooperativeEEENS5_IJNSA_ILi128EEENSA_ILi64EEESH_EEENS_6half_tENS5_IJlSC_lEEESJ_SK_NS4_8TiledMMAINS4_8MMA_AtomIJNS4_4SM904GMMA25MMA_64x64x16_F32F16F16_SSILNSO_5MajorE0ELSQ_0ELNSO_7ScaleInE1ELSR_1EEEEEENS4_6LayoutISD_NS5_IJSC_NSA_ILi0EEESV_EEEEENS5_IJNS4_10UnderscoreESY_SY_EEEEENS4_13SM90_TMA_LOADENS4_14ComposedLayoutINS4_7SwizzleILi3ELi4ELi3EEENS4_18smem_ptr_flag_bitsILi16EEENSU_INS5_IJNSA_ILi8EEESH_EEENS5_IJSH_SC_EEEEEEEvNS4_8identityENS4_23SM90_TMA_LOAD_MULTICASTES1B_vS1C_EENS_8epilogue10collective18CollectiveEpilogueINS1F_22Sm90TmaWarpSpecializedILi3ELi2ELi16ELb1ELb0EEEJSI_NS5_IJSG_NSA_ILi32EEEEEESJ_SK_SJ_SK_NS1F_6fusion15FusionCallbacksIS1J_NS1M_17LinearCombinationISJ_fSJ_fLNS_15FloatRoundStyleE2EEESI_S1L_JEEES11_NS12_INS13_ILi2ELi4ELi3EEES16_NSU_INS5_IJS17_S1K_EEENS5_IJS1K_SC_EEEEEEENS4_17SM75_U32x4_LDSM_NENS4_14SM90_TMA_STOREES1W_NS4_17SM90_U32x4_STSM_NENS4_9Copy_AtomIJS1Z_SJ_EEEvEEEvvEEEEvNT_6ParamsE)
        .other          _ZN7cutlass13device_kernelINS_4gemm6kernel13GemmUniversalIN4cute5tupleIJiiiiEEENS1_10collective13CollectiveMmaINS1_34MainloopSm90TmaGmmaWarpSpecializedILi8ENS5_IJNS4_1CILi2EEENSA_ILi1EEESC_EEENS1_35KernelTmaWarpSpecializedCooperativeEEENS5_IJNSA_ILi128EEENSA_ILi64EEESH_EEENS_6half_tENS5_IJlSC_lEEESJ_SK_NS4_8TiledMMAINS4_8MMA_AtomIJNS4_4SM904GMMA25MMA_64x64x16_F32F16F16_SSILNSO_5MajorE0ELSQ_0ELNSO_7ScaleInE1ELSR_1EEEEEENS4_6LayoutISD_NS5_IJSC_NSA_ILi0EEESV_EEEEENS5_IJNS4_10UnderscoreESY_SY_EEEEENS4_13SM90_TMA_LOADENS4_14ComposedLayoutINS4_7SwizzleILi3ELi4ELi3EEENS4_18smem_ptr_flag_bitsILi16EEENSU_INS5_IJNSA_ILi8EEESH_EEENS5_IJSH_SC_EEEEEEEvNS4_8identityENS4_23SM90_TMA_LOAD_MULTICASTES1B_vS1C_EENS_8epilogue10collective18CollectiveEpilogueINS1F_22Sm90TmaWarpSpecializedILi3ELi2ELi16ELb1ELb0EEEJSI_NS5_IJSG_NSA_ILi32EEEEEESJ_SK_SJ_SK_NS1F_6fusion15FusionCallbacksIS1J_NS1M_17LinearCombinationISJ_fSJ_fLNS_15FloatRoundStyleE2EEESI_S1L_JEEES11_NS12_INS13_ILi2ELi4ELi3EEES16_NSU_INS5_IJS17_S1K_EEENS5_IJS1K_SC_EEEEEEENS4_17SM75_U32x4_LDSM_NENS4_14SM90_TMA_STOREES1W_NS4_17SM90_U32x4_STSM_NENS4_9Copy_AtomIJS1Z_SJ_EEEvEEEvvEEEEvNT_6ParamsE,@"STO_CUDA_ENTRY STV_DEFAULT"
_ZN7cutlass13device_kernelINS_4gemm6kernel13GemmUniversalIN4cute5tupleIJiiiiEEENS1_10collective13CollectiveMmaINS1_34MainloopSm90TmaGmmaWarpSpecializedILi8ENS5_IJNS4_1CILi2EEENSA_ILi1EEESC_EEENS1_35KernelTmaWarpSpecializedCooperativeEEENS5_IJNSA_ILi128EEENSA_ILi64EEESH_EEENS_6half_tENS5_IJlSC_lEEESJ_SK_NS4_8TiledMMAINS4_8MMA_AtomIJNS4_4SM904GMMA25MMA_64x64x16_F32F16F16_SSILNSO_5MajorE0ELSQ_0ELNSO_7ScaleInE1ELSR_1EEEEEENS4_6LayoutISD_NS5_IJSC_NSA_ILi0EEESV_EEEEENS5_IJNS4_10UnderscoreESY_SY_EEEEENS4_13SM90_TMA_LOADENS4_14ComposedLayoutINS4_7SwizzleILi3ELi4ELi3EEENS4_18smem_ptr_flag_bitsILi16EEENSU_INS5_IJNSA_ILi8EEESH_EEENS5_IJSH_SC_EEEEEEEvNS4_8identityENS4_23SM90_TMA_LOAD_MULTICASTES1B_vS1C_EENS_8epilogue10collective18CollectiveEpilogueINS1F_22Sm90TmaWarpSpecializedILi3ELi2ELi16ELb1ELb0EEEJSI_NS5_IJSG_NSA_ILi32EEEEEESJ_SK_SJ_SK_NS1F_6fusion15FusionCallbacksIS1J_NS1M_17LinearCombinationISJ_fSJ_fLNS_15FloatRoundStyleE2EEESI_S1L_JEEES11_NS12_INS13_ILi2ELi4ELi3EEES16_NSU_INS5_IJS17_S1K_EEENS5_IJS1K_SC_EEEEEEENS4_17SM75_U32x4_LDSM_NENS4_14SM90_TMA_STOREES1W_NS4_17SM90_U32x4_STSM_NENS4_9Copy_AtomIJS1Z_SJ_EEEvEEEvvEEEEvNT_6ParamsE:
[----:B------:R-:W1:Y:S01]  /*0000*/  LDC R1, c[0x0][0x28] ;  /* 0x00000a00ff017b82 */ /* 0x000e620000000800 */
[----:B------:R-:W2:Y:S07]  /*0010*/  S2R R18, SR_TID.X ;  /* 0x0000000000127919 */ /* 0x000eae0000002100 */
[----:B------:R-:W3:Y:S01]  /*0020*/  LDC.64 R4, c[0x0][0x588] ;  /* 0x00016200ff047b82 */ /* 0x000ee20000000a00 */
[----:B------:R-:W-:Y:S01]  /*0030*/  ELECT P0, URZ, PT ;  /* 0x00000000003f782f */ /* 0x000fe20003800000 */
[----:B------:R-:W-:Y:S01]  /*0040*/  BSSY B0, `(.L_x_0) ;  /* 0x0000016000007945 */ /* 0x000fe20003800000 */
[----:B--2---:R-:W-:-:S02]  /*0050*/  SHF.R.U32.HI R2, RZ, 0x5, R18 ;  /* 0x00000005ff027819 */ /* 0x004fc40000011612 */
[----:B------:R-:W-:-:S03]  /*0060*/  SHF.R.U32.HI R6, RZ, 0x7, R18 ;  /* 0x00000007ff067819 */ /* 0x000fc60000011612 */
[----:B------:R-:W2:Y:S04]  /*0070*/  SHFL.IDX PT, R0, R2, RZ, 0x1f ;  /* 0x00001fff02007589 */ /* 0x000ea800000e0000 */
[----:B------:R4:W1:Y:S01]  /*0080*/  SHFL.IDX PT, R10, R6, RZ, 0x1f ;  /* 0x00001fff060a7589 */ /* 0x00086200000e0000 */
[----:B--2---:R-:W-:Y:S02]  /*0090*/  ISETP.NE.OR P0, PT, R0, RZ, !P0 ;  /* 0x000000ff0000720c */ /* 0x004fe40004705670 */
[----:B------:R-:W-:-:S11]  /*00a0*/  SHF.R.S32.HI R3, RZ, 0x1f, R0 ;  /* 0x0000001fff037819 */ /* 0x000fd60000011400 */
[----:B-1-34-:R-:W-:Y:S05]  /*00b0*/  @P0 BRA `(.L_x_1) ;  /* 0x0000000000380947 */ /* 0x01afea0003800000 */
[----:B------:R-:W-:Y:S02]  /*00c0*/  ULDC.64 UR4, c[0x0][0x198] ;  /* 0x0000660000047ab9 */ /* 0x000fe40000000a00 */
[----:B------:R-:W-:Y:S02]  /*00d0*/  UIADD3 UR6, UP0, UR4, 0xf0, URZ ;  /* 0x000000f004067890 */ /* 0x000fe4000ff1e03f */
[----:B------:R-:W-:Y:S02]  /*00e0*/  UIADD3 UR8, UP1, UR4, 0x1f0, URZ ;  /* 0x000001f004087890 */ /* 0x000fe4000ff3e03f */
[----:B------:R-:W-:Y:S02]  /*00f0*/  UIADD3 UR10, UP2, UR4, 0x3f0, URZ ;  /* 0x000003f0040a7890 */ /* 0x000fe4000ff5e03f */
[----:B------:R-:W-:Y:S02]  /*0100*/  UIADD3 UR4, UP3, UR4, 0x4f0, URZ ;  /* 0x000004f004047890 */ /* 0x000fe4000ff7e03f */
[----:B------:R-:W-:-:S02]  /*0110*/  UIADD3.X UR7, URZ, UR5, URZ, UP0, !UPT ;  /* 0x000000053f077290 */ /* 0x000fc400087fe43f */
[----:B------:R-:W-:Y:S02]  /*0120*/  UIADD3.X UR9, URZ, UR5, URZ, UP1, !UPT ;  /* 0x000000053f097290 */ /* 0x000fe40008ffe43f */
[----:B------:R-:W-:Y:S02]  /*0130*/  UIADD3.X UR11, URZ, UR5, URZ, UP2, !UPT ;  /* 0x000000053f0b7290 */ /* 0x000fe400097fe43f */
[----:B------:R-:W-:-:S03]  /*0140*/  UIADD3.X UR5, URZ, UR5, URZ, UP3, !UPT ;  /* 0x000000053f057290 */ /* 0x000fc60009ffe43f */
[----:B------:R1:W-:Y:S02]  /*0150*/  UTMACCTL.PF [UR6] ;  /* 0x00000000060079b9 */ /* 0x0003e40008040000 */
[----:B------:R1:W-:Y:S02]  /*0160*/  UTMACCTL.PF [UR8] ;  /* 0x00000000080079b9 */ /* 0x0003e40008040000 */
[----:B------:R1:W-:Y:S02]  /*0170*/  UTMACCTL.PF [UR10] ;  /* 0x000000000a0079b9 */ /* 0x0003e40008040000 */
[----:B------:R1:W-:Y:S02]  /*0180*/  UTMACCTL.PF [UR4] ;  /* 0x00000000040079b9 */ /* 0x0003e40008040000 */
[----:B-1----:R-:W-:Y:S01]  /*0190*/  NOP ;  /* 0x0000000000007918 */ /* 0x002fe20000000000 */
.L_x_1:
[----:B------:R-:W-:Y:S05]  /*01a0*/  BSYNC B0 ;  /* 0x0000000000007941 */ /* 0x000fea0003800000 */
.L_x_0:
[----:B------:R-:W-:Y:S01]  /*01b0*/  ULDC.64 UR4, c[0x0][0x590] ;  /* 0x0001640000047ab9 */ /* 0x000fe20000000a00 */
[----:B------:R-:W-:Y:S01]  /*01c0*/  LEA.HI R3, R3, R0, RZ, 0x2 ;  /* 0x0000000003037211 */ /* 0x000fe200078f10ff */
[----:B------:R-:W-:Y:S01]  /*01d0*/  ULDC.64 UR54, c[0x0][0x208] ;  /* 0x0000820000367ab9 */ /* 0x000fe20000000a00 */
[----:B------:R-:W-:Y:S01]  /*01e0*/  ISETP.NE.U32.AND P1, PT, RZ, UR4, PT ;  /* 0x00000004ff007c0c */ /* 0x000fe2000bf25070 */
[----:B------:R-:W-:Y:S01]  /*01f0*/  IMAD.MOV.U32 R6, RZ, RZ, R4 ;  /* 0x000000ffff067224 */ /* 0x000fe200078e0004 */
[----:B------:R-:W-:Y:S01]  /*0200*/  LOP3.LUT R3, R3, 0xfffffffc, RZ, 0xc0, !PT ;  /* 0xfffffffc03037812 */ /* 0x000fe200078ec0ff */
[----:B------:R-:W-:Y:S01]  /*0210*/  IMAD.MOV.U32 R7, RZ, RZ, R5 ;  /* 0x000000ffff077224 */ /* 0x000fe200078e0005 */
[----:B------:R-:W-:Y:S02]  /*0220*/  ISETP.NE.AND.EX P2, PT, RZ, UR5, PT, P1 ;  /* 0x00000005ff007c0c */ /* 0x000fe4000bf45310 */
[----:B------:R-:W-:Y:S01]  /*0230*/  PRMT R8, RZ, 0x7610, R8 ;  /* 0x00007610ff087816 */ /* 0x000fe20000000008 */
[----:B------:R-:W-:-:S10]  /*0240*/  IMAD.IADD R0, R0, 0x1, -R3 ;  /* 0x0000000100007824 */ /* 0x000fd400078e0a03 */
[----:B------:R-:W-:Y:S05]  /*0250*/  @P2 BRA `(.L_x_2) ;  /* 0x0000000000302947 */ /* 0x000fea0003800000 */
[----:B------:R-:W-:Y:S02]  /*0260*/  ULDC.64 UR6, c[0x0][0x588] ;  /* 0x0001620000067ab9 */ /* 0x000fe40000000a00 */
[----:B------:R-:W-:-:S04]  /*0270*/  ISETP.NE.U32.AND P0, PT, RZ, UR6, PT ;  /* 0x00000006ff007c0c */ /* 0x000fc8000bf05070 */
[----:B------:R-:W-:-:S13]  /*0280*/  ISETP.NE.AND.EX P0, PT, RZ, UR7, PT, P0 ;  /* 0x00000007ff007c0c */ /* 0x000fda000bf05300 */
[----:B------:R-:W-:Y:S05]  /*0290*/  @!P0 BRA `(.L_x_3) ;  /* 0x0000000000108947 */ /* 0x000fea0003800000 */
[----:B------:R-:W2:Y:S01]  /*02a0*/  LDG.E R3, desc[UR54][R6.64] ;  /* 0x0000003606037981 */ /* 0x000ea2000c1e1900 */
[----:B------:R-:W-:Y:S01]  /*02b0*/  IMAD.MOV.U32 R8, RZ, RZ, 0x1 ;  /* 0x00000001ff087424 */ /* 0x000fe200078e00ff */
[----:B--2---:R-:W-:Y:S01]  /*02c0*/  FSETP.NEU.AND P3, PT, R3, RZ, PT ;  /* 0x000000ff0300720b */ /* 0x004fe20003f6d000 */
[----:B------:R-:W-:-:S12]  /*02d0*/  BRA `(.L_x_2) ;  /* 0x0000000000107947 */ /* 0x000fd80003800000 */
.L_x_3:
[----:B------:R-:W-:Y:S01]  /*02e0*/  ULDC UR6, c[0x0][0x580] ;  /* 0x0001600000067ab9 */ /* 0x000fe20000000800 */
[----:B------:R-:W-:Y:S01]  /*02f0*/  IMAD.MOV.U32 R8, RZ, RZ, 0x1 ;  /* 0x00000001ff087424 */ /* 0x000fe200078e00ff */
[----:B------:R-:W-:Y:S02]  /*0300*/  FSETP.NEU.AND P3, PT, RZ, UR6, PT ;  /* 0x00000006ff007c0b */ /* 0x000fe4000bf6d000 */
[----:B------:R-:W-:-:S11]  /*0310*/  CS2R R6, SRZ ;  /* 0x0000000000067805 */ /* 0x000fd6000001ff00 */
.L_x_2:
[----:B------:R-:W-:Y:S01]  /*0320*/  ISETP.NE.U32.AND P0, PT, R6, RZ, PT ;  /* 0x000000ff0600720c */ /* 0x000fe20003f05070 */
[----:B------:R-:W-:Y:S01]  /*0330*/  IMAD.MOV.U32 R3, RZ, RZ, 0x1 ;  /* 0x00000001ff037424 */ /* 0x000fe200078e00ff */
[----:B------:R-:W-:Y:S02]  /*0340*/  ISETP.NE.AND.EX P1, PT, RZ, UR5, PT, P1 ;  /* 0x00000005ff007c0c */ /* 0x000fe4000bf25310 */
[----:B------:R-:W-:-:S13]  /*0350*/  ISETP.NE.AND.EX P0, PT, R7, RZ, PT, P0 ;  /* 0x000000ff0700720c */ /* 0x000fda0003f05300 */
[----:B------:R-:W-:Y:S05]  /*0360*/  @P0 BRA P1, `(.L_x_4) ;  /* 0x0000000000300947 */ /* 0x000fea0000800000 */
[----:B------:R-:W-:Y:S02]  /*0370*/  ISETP.NE.U32.AND P1, PT, RZ, UR4, PT ;  /* 0x00000004ff007c0c */ /* 0x000fe4000bf25070 */
[----:B------:R-:W-:Y:S02]  /*0380*/  ISETP.NE.U32.AND P0, PT, R6, RZ, PT ;  /* 0x000000ff0600720c */ /* 0x000fe40003f05070 */
[----:B------:R-:W-:Y:S02]  /*0390*/  ISETP.NE.AND.EX P1, PT, RZ, UR5, PT, P1 ;  /* 0x00000005ff007c0c */ /* 0x000fe4000bf25310 */
[----:B------:R-:W-:Y:S02]  /*03a0*/  PRMT R3, R8, 0x9910, RZ ;  /* 0x0000991008037816 */ /* 0x000fe400000000ff */
[----:B------:R-:W-:Y:S02]  /*03b0*/  ISETP.NE.AND.EX P0, PT, R7, RZ, PT, P0 ;  /* 0x000000ff0700720c */ /* 0x000fe40003f05300 */
[----:B------:R-:W-:-:S02]  /*03c0*/  ISETP.NE.AND P4, PT, R3, RZ, PT ;  /* 0x000000ff0300720c */ /* 0x000fc40003f85270 */
[----:B------:R-:W-:Y:S02]  /*03d0*/  SEL R6, RZ, 0xffffffff, P3 ;  /* 0xffffffffff067807 */ /* 0x000fe40001800000 */
[----:B------:R-:W-:-:S04]  /*03e0*/  SEL R3, RZ, 0xffffffff, P0 ;  /* 0xffffffffff037807 */ /* 0x000fc80000000000 */
[----:B------:R-:W-:-:S04]  /*03f0*/  @P1 SEL R6, R3, R6, !P4 ;  /* 0x0000000603061207 */ /* 0x000fc80006000000 */
[----:B------:R-:W-:-:S04]  /*0400*/  LOP3.LUT R6, R6, 0x1, RZ, 0xc0, !PT ;  /* 0x0000000106067812 */ /* 0x000fc800078ec0ff */
[----:B------:R-:W-:-:S04]  /*0410*/  ISETP.NE.U32.AND P0, PT, R6, 0x1, PT ;  /* 0x000000010600780c */ /* 0x000fc80003f05070 */
[----:B------:R-:W-:-:S09]  /*0420*/  SEL R3, RZ, 0x1, !P0 ;  /* 0x00000001ff037807 */ /* 0x000fd20004000000 */
.L_x_4:
[----:B------:R-:W1:Y:S02]  /*0430*/  SHFL.IDX PT, R7, R2, RZ, 0x1f ;  /* 0x00001fff02077589 */ /* 0x000e6400000e0000 */
[----:B-1----:R-:W-:-:S13]  /*0440*/  ISETP.NE.AND P0, PT, R7, RZ, PT ;  /* 0x000000ff0700720c */ /* 0x002fda0003f05270 */
[----:B------:R-:W-:Y:S05]  /*0450*/  @P0 BRA `(.L_x_5) ;  /* 0x0000000000840947 */ /* 0x000fea0003800000 */
[----:B------:R-:W-:Y:S01]  /*0460*/  ELECT P0, URZ, PT ;  /* 0x00000000003f782f */ /* 0x000fe20003800000 */
[----:B------:R-:W-:-:S12]  /*0470*/  BSSY B0, `(.L_x_5) ;  /* 0x000001f000007945 */ /* 0x000fd80003800000 */
[----:B------:R-:W-:Y:S05]  /*0480*/  @!P0 BRA `(.L_x_6) ;  /* 0x0000000000748947 */ /* 0x000fea0003800000 */
[----:B------:R-:W1:Y:S01]  /*0490*/  S2UR UR8, SR_CgaCtaId ;  /* 0x00000000000879c3 */ /* 0x000e620000008800 */
[----:B------:R-:W-:Y:S01]  /*04a0*/  UMOV UR4, 0x400 ;  /* 0x0000040000047882 */ /* 0x000fe20000000000 */
[----:B------:R-:W-:Y:S01]  /*04b0*/  UMOV UR5, 0x1 ;  /* 0x0000000100057882 */ /* 0x000fe20000000000 */
[----:B------:R-:W-:Y:S02]  /*04c0*/  UMOV UR6, 0x4 ;  /* 0x0000000400067882 */ /* 0x000fe40000000000 */
[----:B------:R-:W-:-:S04]  /*04d0*/  UIADD3 UR6, -UR6, 0x100000, URZ ;  /* 0x0010000006067890 */ /* 0x000fc8000fffe13f */
[----:B------:R-:W-:Y:S02]  /*04e0*/  USHF.L.U32 UR7, UR6, 0xb, URZ ;  /* 0x0000000b06077899 */ /* 0x000fe4000800063f */
[----:B------:R-:W-:Y:S02]  /*04f0*/  USHF.L.U32 UR6, UR6, 0x1, URZ ;  /* 0x0000000106067899 */ /* 0x000fe4000800063f */
[----:B-1----:R-:W-:Y:S02]  /*0500*/  ULEA UR8, UR8, UR4, 0x18 ;  /* 0x0000000408087291 */ /* 0x002fe4000f8ec03f */
[----:B------:R-:W-:-:S04]  /*0510*/  UIADD3 UR4, -UR5, 0x100000, URZ ;  /* 0x0010000005047890 */ /* 0x000fc8000fffe13f */
[----:B------:R-:W-:Y:S02]  /*0520*/  USHF.L.U32 UR5, UR4, 0xb, URZ ;  /* 0x0000000b04057899 */ /* 0x000fe4000800063f */
[----:B------:R-:W-:Y:S01]  /*0530*/  USHF.L.U32 UR4, UR4, 0x1, URZ ;  /* 0x0000000104047899 */ /* 0x000fe2000800063f */
[----:B------:R-:W1:Y:S11]  /*0540*/  FENCE.VIEW.ASYNC.S ;  /* 0x00000000000073c6 */ /* 0x000e760000000000 */
[----:B-1----:R1:W2:Y:S01]  /*0550*/  SYNCS.EXCH.64 URZ, [UR8], UR4 ;  /* 0x00000004083f75b2 */ /* 0x0022a20008000100 */
[----:B------:R1:W3:Y:S01]  /*0560*/  SYNCS.EXCH.64 URZ, [UR8+0x40], UR6 ;  /* 0x00004006083f75b2 */ /* 0x0002e20008000100 */
[----:B------:R1:W4:Y:S01]  /*0570*/  SYNCS.EXCH.64 URZ, [UR8+0x8], UR4 ;  /* 0x00000804083f75b2 */ /* 0x0003220008000100 */
[----:B------:R1:W1:Y:S01]  /*0580*/  SYNCS.EXCH.64 URZ, [UR8+0x48], UR6 ;  /* 0x00004806083f75b2 */ /* 0x0002620008000100 */
        /* <DEDUP_REMOVED lines=12> */
[----:B------:R-:W-:Y:S01]  /*0650*/  NOP ;  /* 0x0000000000007918 */ /* 0x000fe20000000000 */
.L_x_6:
[----:B-1----:R-:W-:Y:S05]  /*0660*/  BSYNC B0 ;  /* 0x0000000000007941 */ /* 0x002fea0003800000 */
.L_x_5:
[----:B------:R-:W1:Y:S01]  /*0670*/  S2UR UR9, SR_CTAID.X ;  /* 0x00000000000979c3 */ /* 0x000e620000002500 */
[----:B------:R-:W5:Y:S01]  /*0680*/  S2R R6, SR_CTAID.Y ;  /* 0x0000000000067919 */ /* 0x000f620000002600 */
[----:B------:R-:W-:Y:S01]  /*0690*/  ULDC UR4, c[0x0][0x150] ;  /* 0x0000540000047ab9 */ /* 0x000fe20000000800 */
[----:B------:R-:W-:Y:S01]  /*06a0*/  NOP ;  /* 0x0000000000007918 */ /* 0x000fe20000000000 */
[----:B------:R-:W2:Y:S04]  /*06b0*/  SHFL.IDX PT, R9, R2, RZ, 0x1f ;  /* 0x00001fff02097589 */ /* 0x000ea800000e0000 */
[----:B------:R-:W3:Y:S01]  /*06c0*/  LDC R12, c[0x0][0x144] ;  /* 0x00005100ff0c7b82 */ /* 0x000ee20000000800 */
[----:B-1----:R-:W-:-:S05]  /*06d0*/  I2FP.F32.U32 R8, UR9 ;  /* 0x0000000900087c45 */ /* 0x002fca0008201000 */
[----:B------:R-:W-:Y:S01]  /*06e0*/  FMUL R11, R8, UR4 ;  /* 0x00000004080b7c20 */ /* 0x000fe20008400000 */
[----:B--2---:R-:W-:Y:S01]  /*06f0*/  ISETP.NE.AND P0, PT, R9, RZ, PT ;  /* 0x000000ff0900720c */ /* 0x004fe20003f05270 */
[----:B------:R-:W-:Y:S01]  /*0700*/  ULDC UR4, c[0x0][0x154] ;  /* 0x0000550000047ab9 */ /* 0x000fe20000000800 */
[----:B------:R-:W-:Y:S02]  /*0710*/  SHF.R.S32.HI R9, RZ, 0x1f, R18 ;  /* 0x0000001fff097819 */ /* 0x000fe40000011412 */
[----:B-----5:R-:W-:Y:S01]  /*0720*/  I2FP.F32.U32 R13, R6 ;  /* 0x00000006000d7245 */ /* 0x020fe20000201000 */
[----:B------:R-:W1:Y:S01]  /*0730*/  F2I.U32.TRUNC.NTZ R11, R11 ;  /* 0x0000000b000b7305 */ /* 0x000e62000020f000 */
[----:B------:R-:W-:Y:S01]  /*0740*/  LEA.HI R9, R9, R18, RZ, 0x7 ;  /* 0x0000001209097211 */ /* 0x000fe200078f38ff */
[----:B-1----:R-:W-:-:S04]  /*0750*/  IMAD.MOV R15, RZ, RZ, -R11 ;  /* 0x000000ffff0f7224 */ /* 0x002fc800078e0a0b */
[----:B---3--:R-:W-:Y:S02]  /*0760*/  IMAD R8, R12, R15, UR9 ;  /* 0x000000090c087e24 */ /* 0x008fe4000f8e020f */
[----:B------:R-:W-:Y:S01]  /*0770*/  FMUL R15, R13, UR4 ;  /* 0x000000040d0f7c20 */ /* 0x000fe20008400000 */
[----:B------:R-:W-:Y:S06]  /*0780*/  @P0 BRA `(.L_x_7) ;  /* 0x0000000000500947 */ /* 0x000fec0003800000 */
[----:B------:R-:W1:Y:S01]  /*0790*/  S2UR UR5, SR_CgaCtaId ;  /* 0x00000000000579c3 */ /* 0x000e620000008800 */
[----:B------:R-:W-:Y:S01]  /*07a0*/  UMOV UR4, 0x400 ;  /* 0x0000040000047882 */ /* 0x000fe20000000000 */
[----:B------:R-:W-:Y:S01]  /*07b0*/  UMOV UR6, 0x20 ;  /* 0x0000002000067882 */ /* 0x000fe20000000000 */
[----:B------:R-:W-:Y:S01]  /*07c0*/  UMOV UR7, 0x100 ;  /* 0x0000010000077882 */ /* 0x000fe20000000000 */
[----:B------:R-:W-:Y:S01]  /*07d0*/  ELECT P0, URZ, PT ;  /* 0x00000000003f782f */ /* 0x000fe20003800000 */
[----:B-1----:R-:W-:Y:S02]  /*07e0*/  ULEA UR8, UR5, UR4, 0x18 ;  /* 0x0000000405087291 */ /* 0x002fe4000f8ec03f */
[----:B------:R-:W-:-:S04]  /*07f0*/  UIADD3 UR4, -UR6, 0x100000, URZ ;  /* 0x0010000006047890 */ /* 0x000fc8000fffe13f */
[----:B------:R-:W-:Y:S02]  /*0800*/  USHF.L.U32 UR5, UR4, 0xb, URZ ;  /* 0x0000000b04057899 */ /* 0x000fe4000800063f */
[----:B------:R-:W-:Y:S02]  /*0810*/  USHF.L.U32 UR4, UR4, 0x1, URZ ;  /* 0x0000000104047899 */ /* 0x000fe4000800063f */
[----:B------:R-:W-:-:S04]  /*0820*/  UIADD3 UR6, -UR7, 0x100000, URZ ;  /* 0x0010000007067890 */ /* 0x000fc8000fffe13f */
[----:B------:R-:W-:Y:S02]  /*0830*/  USHF.L.U32 UR7, UR6, 0xb, URZ ;  /* 0x0000000b06077899 */ /* 0x000fe4000800063f */
[----:B------:R-:W-:Y:S01]  /*0840*/  USHF.L.U32 UR6, UR6, 0x1, URZ ;  /* 0x0000000106067899 */ /* 0x000fe2000800063f */
[----:B------:R-:W1:Y:S03]  /*0850*/  FENCE.VIEW.ASYNC.S ;  /* 0x00000000000073c6 */ /* 0x000e660000000000 */
[----:B-1----:R1:W2:Y:S08]  /*0860*/  SYNCS.EXCH.64 URZ, [UR8+0x80], UR4 ;  /* 0x00008004083f75b2 */ /* 0x0022b00008000100 */
[----:B------:R1:W3:Y:S01]  /*0870*/  SYNCS.EXCH.64 URZ, [UR8+0x98], UR6 ;  /* 0x00009806083f75b2 */ /* 0x0002e20008000100 */
[----:B------:R1:W1:Y:S01]  /*0880*/  SYNCS.EXCH.64 URZ, [UR8+0x88], UR4 ;  /* 0x00008804083f75b2 */ /* 0x0002620008000100 */
[----:B------:R1:W1:Y:S01]  /*0890*/  SYNCS.EXCH.64 URZ, [UR8+0xa0], UR6 ;  /* 0x0000a006083f75b2 */ /* 0x0002620008000100 */
[----:B------:R1:W1:Y:S01]  /*08a0*/  SYNCS.EXCH.64 URZ, [UR8+0x90], UR4 ;  /* 0x00009004083f75b2 */ /* 0x0002620008000100 */
[----:B------:R1:W1:Y:S01]  /*08b0*/  SYNCS.EXCH.64 URZ, [UR8+0xa8], UR6 ;  /* 0x0000a806083f75b2 */ /* 0x0002620008000100 */
[----:B------:R-:W-:Y:S01]  /*08c0*/  NOP ;  /* 0x0000000000007918 */ /* 0x000fe20000000000 */
.L_x_7:
[----:B------:R-:W-:Y:S01]  /*08d0*/  LOP3.LUT R9, R9, 0xffffff80, RZ, 0xc0, !PT ;  /* 0xffffff8009097812 */ /* 0x000fe200078ec0ff */
[----:B------:R-:W5:Y:S01]  /*08e0*/  SHFL.IDX PT, R2, R2, RZ, 0x1f ;  /* 0x00001fff02027589 */ /* 0x000f6200000e0000 */
[----:B------:R-:W-:Y:S02]  /*08f0*/  SHF.R.S32.HI R14, RZ, 0x1f, R7 ;  /* 0x0000001fff0e7819 */ /* 0x000fe40000011407 */
[----:B------:R-:W-:Y:S01]  /*0900*/  ELECT P0, URZ, PT ;  /* 0x00000000003f782f */ /* 0x000fe20003800000 */
[----:B------:R-:W4:Y:S01]  /*0910*/  F2I.U32.TRUNC.NTZ R15, R15 ;  /* 0x0000000f000f7305 */ /* 0x000f22000020f000 */
[----:B------:R-:W-:Y:S01]  /*0920*/  IMAD.IADD R11, R18, 0x1, -R9 ;  /* 0x00000001120b7824 */ /* 0x000fe200078e0a09 */
[----:B------:R-:W-:Y:S01]  /*0930*/  LEA.HI R14, R14, R7, RZ, 0x2 ;  /* 0x000000070e0e7211 */ /* 0x000fe200078f10ff */
[----:B-1----:R-:W-:Y:S01]  /*0940*/  UMOV UR4, 0x20 ;  /* 0x0000002000047882 */ /* 0x002fe20000000000 */
[----:B------:R-:W-:Y:S01]  /*0950*/  ISETP.NE.AND P4, PT, R0, RZ, PT ;  /* 0x000000ff0000720c */ /* 0x000fe20003f85270 */
[----:B------:R-:W-:Y:S01]  /*0960*/  IMAD.MOV.U32 R57, RZ, RZ, 0x1 ;  /* 0x00000001ff397424 */ /* 0x000fe200078e00ff */
[----:B------:R-:W-:Y:S01]  /*0970*/  SHF.R.S32.HI R12, RZ, 0x1f, R11 ;  /* 0x0000001fff0c7819 */ /* 0x000fe2000001140b */
[----:B------:R-:W-:Y:S01]  /*0980*/  NOP ;  /* 0x0000000000007918 */ /* 0x000fe20000000000 */
[----:B------:R-:W-:Y:S01]  /*0990*/  LOP3.LUT R14, R14, 0x3ffffffc, RZ, 0xc0, !PT ;  /* 0x3ffffffc0e0e7812 */ /* 0x000fe200078ec0ff */
[----:B------:R-:W-:Y:S01]  /*09a0*/  UMOV UR46, 0x1 ;  /* 0x00000001002e7882 */ /* 0x000fe20000000000 */
[----:B------:R-:W-:-:S02]  /*09b0*/  LEA.HI R12, R12, R11, RZ, 0x3 ;  /* 0x0000000b0c0c7211 */ /* 0x000fc400078f18ff */
[----:B------:R-:W-:Y:S01]  /*09c0*/  ISETP.NE.AND P5, PT, R10, RZ, PT ;  /* 0x000000ff0a00720c */ /* 0x000fe20003fa5270 */
[----:B------:R-:W-:Y:S01]  /*09d0*/  IMAD.IADD R13, R7, 0x1, -R14 ;  /* 0x00000001070d7824 */ /* 0x000fe200078e0a0e */
[--C-:B------:R-:W-:Y:S01]  /*09e0*/  SHF.R.S32.HI R9, RZ, 0x3, R12.reuse ;  /* 0x00000003ff097819 */ /* 0x100fe2000001140c */
[----:B------:R-:W1:Y:S01]  /*09f0*/  LDC R14, c[0x0][0x140] ;  /* 0x00005000ff0e7b82 */ /* 0x000e620000000800 */
[----:B------:R-:W-:Y:S01]  /*0a00*/  SHF.R.S32.HI R12, RZ, 0x1f, R12 ;  /* 0x0000001fff0c7819 */ /* 0x000fe2000001140c */
[----:B----4-:R-:W-:-:S03]  /*0a10*/  IMAD.MOV R24, RZ, RZ, -R15 ;  /* 0x000000ffff187224 */ /* 0x010fc600078e0a0f */
[----:B------:R-:W-:Y:S02]  /*0a20*/  LEA.HI R12, R12, R9, RZ, 0x2 ;  /* 0x000000090c0c7211 */ /* 0x000fe400078f10ff */
[----:B-----5:R-:W-:Y:S02]  /*0a30*/  ISETP.NE.OR P0, PT, R2, RZ, !P0 ;  /* 0x000000ff0200720c */ /* 0x020fe40004705670 */
[----:B------:R-:W-:-:S05]  /*0a40*/  LOP3.LUT R12, R12, 0xfffffffc, RZ, 0xc0, !PT ;  /* 0xfffffffc0c0c7812 */ /* 0x000fca00078ec0ff */
[----:B------:R-:W-:Y:S02]  /*0a50*/  IMAD.IADD R12, R9, 0x1, -R12 ;  /* 0x00000001090c7824 */ /* 0x000fe400078e0a0c */
[----:B------:R-:W4:Y:S02]  /*0a60*/  LDC R9, c[0x0][0x148] ;  /* 0x00005200ff097b82 */ /* 0x000f240000000800 */
[----:B------:R-:W-:Y:S02]  /*0a70*/  IMAD R12, R13, 0x4, R12 ;  /* 0x000000040d0c7824 */ /* 0x000fe400078e020c */
[----:B------:R-:W-:Y:S01]  /*0a80*/  VOTEU.ALL UP0, P0 ;  /* 0x00000000003f7886 */ /* 0x000fe20000000000 */
[----:B------:R-:W-:Y:S02]  /*0a90*/  VOTEU.ALL UP1, P0 ;  /* 0x00000000003f7886 */ /* 0x000fe40000020000 */
[----:B------:R-:W-:Y:S02]  /*0aa0*/  LEA.HI R2, R12, R12, RZ, 0x1 ;  /* 0x0000000c0c027211 */ /* 0x000fe400078f08ff */
[----:B------:R-:W5:Y:S01]  /*0ab0*/  @!UP0 S2UR UR7, SR_CgaCtaId ;  /* 0x00000000000789c3 */ /* 0x000f620000008800 */
[----:B------:R-:W-:Y:S01]  /*0ac0*/  @!UP0 UMOV UR6, 0x400 ;  /* 0x0000040000068882 */ /* 0x000fe20000000000 */
[----:B------:R-:W-:Y:S01]  /*0ad0*/  LOP3.LUT R13, R2, 0xfffffffe, RZ, 0xc0, !PT ;  /* 0xfffffffe020d7812 */ /* 0x000fe200078ec0ff */
[----:B------:R-:W-:-:S04]  /*0ae0*/  @!UP0 UIADD3 UR4, -UR4, 0x100000, URZ ;  /* 0x0010000004048890 */ /* 0x000fc8000fffe13f */
[----:B------:R-:W-:Y:S02]  /*0af0*/  @!UP0 USHF.L.U32 UR5, UR4, 0xb, URZ ;  /* 0x0000000b04058899 */ /* 0x000fe4000800063f */
[----:B------:R-:W-:Y:S01]  /*0b00*/  @!UP0 USHF.L.U32 UR4, UR4, 0x1, URZ ;  /* 0x0000000104048899 */ /* 0x000fe2000800063f */
[----:B-1----:R-:W-:Y:S01]  /*0b10*/  ISETP.EQ.U32.AND P3, PT, R14, 0x1, PT ;  /* 0x000000010e00780c */ /* 0x002fe20003f62070 */
[----:B------:R-:W-:-:S05]  /*0b20*/  IMAD.IADD R13, R12, 0x1, -R13 ;  /* 0x000000010c0d7824 */ /* 0x000fca00078e0a0d */
[----:B------:R-:W-:Y:S01]  /*0b30*/  ISETP.NE.AND P1, PT, R13, R8, PT ;  /* 0x000000080d00720c */ /* 0x000fe20003f25270 */
[----:B------:R-:W-:-:S05]  /*0b40*/  IMAD.SHL.U32 R13, R12, 0x4, RZ ;  /* 0x000000040c0d7824 */ /* 0x000fca00078e00ff */
[----:B------:R-:W-:Y:S01]  /*0b50*/  LOP3.LUT R56, R12, 0xc, R13, 0x78, !PT ;  /* 0x0000000c0c387812 */ /* 0x000fe200078e780d */
[----:B----4-:R-:W-:Y:S02]  /*0b60*/  IMAD R13, R9, R24, R6 ;  /* 0x00000018090d7224 */ /* 0x010fe400078e0206 */
[----:B------:R-:W-:Y:S01]  /*0b70*/  VIADD R12, R10, 0xffffffff ;  /* 0xffffffff0a0c7836 */ /* 0x000fe20000000000 */
[----:B-----5:R-:W-:-:S03]  /*0b80*/  @!UP0 ULEA UR6, UR7, UR6, 0x18 ;  /* 0x0000000607068291 */ /* 0x020fc6000f8ec03f */
[C---:B------:R-:W-:Y:S01]  /*0b90*/  @P1 LEA.HI R2, R56.reuse, R56, RZ, 0x1 ;  /* 0x0000003838021211 */ /* 0x040fe200078f08ff */
[----:B------:R-:W-:Y:S01]  /*0ba0*/  VOTEU.ALL UP0, P0 ;  /* 0x00000000003f7886 */ /* 0x000fe20000000000 */
[----:B------:R-:W-:Y:S02]  /*0bb0*/  LOP3.LUT P0, RZ, R11, 0x7, RZ, 0xc0, !PT ;  /* 0x000000070bff7812 */ /* 0x000fe4000780c0ff */
[----:B------:R-:W-:Y:S02]  /*0bc0*/  @P1 SHF.R.S32.HI R2, RZ, 0x1, R2 ;  /* 0x00000001ff021819 */ /* 0x000fe40000011402 */
[----:B------:R-:W-:Y:S02]  /*0bd0*/  ISETP.LT.U32.AND P0, PT, R56, 0x2, !P0 ;  /* 0x000000023800780c */ /* 0x000fe40004701070 */
[----:B------:R-:W-:Y:S02]  /*0be0*/  @P1 ISETP.NE.AND P6, PT, R2, R13, PT ;  /* 0x0000000d0200120c */ /* 0x000fe40003fc5270 */
[----:B------:R-:W-:Y:S01]  /*0bf0*/  SEL R2, RZ, 0x1, !P0 ;  /* 0x00000001ff027807 */ /* 0x000fe20004000000 */
[----:B------:R-:W1:Y:S02]  /*0c00*/  FENCE.VIEW.ASYNC.S ;  /* 0x00000000000073c6 */ /* 0x000e640000000000 */
[----:B-1----:R1:W4:Y:S01]  /*0c10*/  @!UP0 SYNCS.EXCH.64 URZ, [UR6+0xb0], UR4 ;  /* 0x0000b004063f85b2 */ /* 0x0023220008000100 */
[----:B------:R-:W-:-:S02]  /*0c20*/  @P1 SEL R57, RZ, 0x1, P6 ;  /* 0x00000001ff391807 */ /* 0x000fc40003000000 */
[C---:B------:R-:W-:Y:S02]  /*0c30*/  ISETP.EQ.OR P1, PT, R0.reuse, 0x3, !P4 ;  /* 0x000000030000780c */ /* 0x040fe40006722670 */
[----:B------:R-:W-:Y:S02]  /*0c40*/  ISETP.EQ.AND P6, PT, R0, 0x2, !P5 ;  /* 0x000000020000780c */ /* 0x000fe40006fc2270 */
[----:B------:R-:W-:Y:S02]  /*0c50*/  ISETP.EQ.AND P1, PT, R10, RZ, P1 ;  /* 0x000000ff0a00720c */ /* 0x000fe40000f22270 */
[----:B------:R-:W-:Y:S02]  /*0c60*/  ISETP.GE.U32.AND P0, PT, R12, 0x2, PT ;  /* 0x000000020c00780c */ /* 0x000fe40003f06070 */
[----:B------:R-:W-:Y:S02]  /*0c70*/  SEL R19, RZ, 0x1, !P6 ;  /* 0x00000001ff137807 */ /* 0x000fe40007000000 */
[----:B------:R-:W-:-:S02]  /*0c80*/  SEL R22, RZ, 0x1, !P1 ;  /* 0x00000001ff167807 */ /* 0x000fc40004800000 */
[----:B------:R-:W-:Y:S01]  /*0c90*/  LOP3.LUT R57, R57, R2, RZ, 0xc0, !PT ;  /* 0x0000000239397212 */ /* 0x000fe200078ec0ff */
[----:B------:R1:W1:Y:S01]  /*0ca0*/  @!UP1 SYNCS.EXCH.64 URZ, [UR6+0xb8], UR4 ;  /* 0x0000b804063f95b2 */ /* 0x0002620008000100 */
[----:B------:R-:W-:Y:S01]  /*0cb0*/  SEL R19, R19, 0x2, P0 ;  /* 0x0000000213137807 */ /* 0x000fe20000000000 */
[----:B------:R-:W-:Y:S01]  /*0cc0*/  NOP ;  /* 0x0000000000007918 */ /* 0x000fe20000000000 */
[----:B------:R-:W-:Y:S01]  /*0cd0*/  SEL R22, R22, 0x2, P0 ;  /* 0x0000000216167807 */ /* 0x000fe20000000000 */
[----:B------:R-:W-:Y:S06]  /*0ce0*/  @!P3 BRA `(.L_x_8) ;  /* 0x000000000008b947 */ /* 0x000fec0003800000 */
[----:B-1234-:R-:W-:Y:S01]  /*0cf0*/  UCGABAR_ARV ;  /* 0x00000000000079c7 */ /* 0x01efe20008000000 */
[----:B------:R-:W-:Y:S05]  /*0d00*/  BRA `(.L_x_9) ;  /* 0x0000000000047947 */ /* 0x000fea0003800000 */
.L_x_8:
[----:B-1234-:R-:W-:Y:S01]  /*0d10*/  NOP ;  /* 0x0000000000007918 */ /* 0x01efe20000000000 */
.L_x_9:
[----:B------:R-:W1:Y:S01]  /*0d20*/  LDC R2, c[0x0][0x904] ;  /* 0x00024100ff027b82 */ /* 0x000e620000000800 */
[----:B------:R-:W-:Y:S02]  /*0d30*/  IMAD.U32 R10, RZ, RZ, UR9 ;  /* 0x00000009ff0a7e24 */ /* 0x000fe4000f8e00ff */
[----:B------:R-:W-:Y:S01]  /*0d40*/  IMAD.MOV.U32 R11, RZ, RZ, RZ ;  /* 0x000000ffff0b7224 */ /* 0x000fe200078e00ff */
[----:B-1----:R-:W-:-:S04]  /*0d50*/  ISETP.NE.AND P1, PT, R2, 0x1, PT ;  /* 0x000000010200780c */ /* 0x002fc80003f25270 */
[----:B------:R-:W-:-:S09]  /*0d60*/  P2R R7, PR, RZ, 0x2 ;  /* 0x00000002ff077803 */ /* 0x000fd20000000000 */
[----:B------:R-:W1:Y:S01]  /*0d70*/  @P1 LDC R17, c[0x0][0x10] ;  /* 0x00000400ff111b82 */ /* 0x000e620000000800 */
[----:B------:R-:W-:Y:S02]  /*0d80*/  @P1 IMAD.MOV.U32 R7, RZ, RZ, RZ ;  /* 0x000000ffff071224 */ /* 0x000fe400078e00ff */
[----:B------:R-:W-:-:S05]  /*0d90*/  @P1 IMAD.MOV.U32 R15, RZ, RZ, RZ ;  /* 0x000000ffff0f1224 */ /* 0x000fca00078e00ff */
[----:B------:R-:W2:Y:S01]  /*0da0*/  @!P1 LDC R13, c[0x0][0xc] ;  /* 0x00000300ff0d9b82 */ /* 0x000ea20000000800 */
[----:B------:R-:W-:Y:S01]  /*0db0*/  ULDC UR4, c[0x0][0xc] ;  /* 0x0000030000047ab9 */ /* 0x000fe20000000800 */
[----:B------:R-:W-:Y:S01]  /*0dc0*/  ULDC UR5, c[0x0][0x10] ;  /* 0x0000040000057ab9 */ /* 0x000fe20000000800 */
[----:B------:R-:W-:Y:S01]  /*0dd0*/  ULDC UR6, c[0x0][0x14] ;  /* 0x0000050000067ab9 */ /* 0x000fe20000000800 */
[----:B------:R-:W-:-:S04]  /*0de0*/  UIMAD.WIDE.U32 UR4, UR4, UR5, URZ ;  /* 0x00000005040472a5 */ /* 0x000fc8000f8e003f */
[----:B------:R-:W-:Y:S02]  /*0df0*/  UIMAD.WIDE.U32 UR52, UR4, UR6, URZ ;  /* 0x00000006043472a5 */ /* 0x000fe4000f8e003f */
[----:B------:R-:W-:-:S04]  /*0e00*/  UIMAD UR45, UR5, UR6, URZ ;  /* 0x00000006052d72a4 */ /* 0x000fc8000f8e023f */
[----:B------:R-:W-:Y:S01]  /*0e10*/  UIADD3 UR45, UR53, UR45, URZ ;  /* 0x0000002d352d7290 */ /* 0x000fe2000fffe03f */
[----:B-1----:R-:W-:-:S04]  /*0e20*/  @P1 IMAD.WIDE.U32 R16, R17, UR9, R6 ;  /* 0x0000000911101c25 */ /* 0x002fc8000f8e0006 */
[----:B------:R-:W-:Y:S02]  /*0e30*/  @P1 IMAD.IADD R17, R17, 0x1, R15 ;  /* 0x0000000111111824 */ /* 0x000fe400078e020f */
[----:B--2---:R-:W-:-:S04]  /*0e40*/  @!P1 IMAD.WIDE.U32 R10, R6, R13, R10 ;  /* 0x0000000d060a9225 */ /* 0x004fc800078e000a */
[----:B------:R-:W-:Y:S02]  /*0e50*/  @!P1 IMAD.MOV.U32 R16, RZ, RZ, R10 ;  /* 0x000000ffff109224 */ /* 0x000fe400078e000a */
[----:B------:R-:W-:Y:S01]  /*0e60*/  @!P1 IMAD.MOV.U32 R17, RZ, RZ, R11 ;  /* 0x000000ffff119224 */ /* 0x000fe200078e000b */
[----:B------:R-:W-:Y:S06]  /*0e70*/  @!P3 BRA `(.L_x_10) ;  /* 0x00000000000cb947 */ /* 0x000fec0003800000 */
[----:B------:R-:W-:Y:S01]  /*0e80*/  UCGABAR_WAIT ;  /* 0x0000000000007dc7 */ /* 0x000fe20008000000 */
[----:B------:R-:W-:Y:S01]  /*0e90*/  CCTL.IVALL ;  /* 0x00000000ff00798f */ /* 0x000fe20002000000 */
[----:B------:R-:W-:Y:S05]  /*0ea0*/  BRA `(.L_x_11) ;  /* 0x0000000000047947 */ /* 0x000fea0003800000 */
.L_x_10:
[----:B------:R-:W-:Y:S06]  /*0eb0*/  BAR.SYNC.DEFER_BLOCKING 0x0 ;  /* 0x0000000000007b1d */ /* 0x000fec0000010000 */
.L_x_11:
[----:B------:R-:W1:Y:S01]  /*0ec0*/  S2UR UR44, SR_CgaCtaId ;  /* 0x00000000002c79c3 */ /* 0x000e620000008800 */
[----:B------:R-:W-:Y:S04]  /*0ed0*/  BSSY B6, `(.L_x_12) ;  /* 0x00005ea000067945 */ /* 0x000fe80003800000 */
[----:B------:R-:W-:Y:S05]  /*0ee0*/  @!P5 BRA `(.L_x_13) ;  /* 0x00000034007cd947 */ /* 0x000fea0003800000 */
[----:B------:R-:W-:-:S13]  /*0ef0*/  ISETP.GT.U32.AND P0, PT, R12, 0x1, PT ;  /* 0x000000010c00780c */ /* 0x000fda0003f04070 */
[----:B------:R-:W-:Y:S05]  /*0f00*/  @P0 BRA `(.L_x_14) ;  /* 0x0000005c00980947 */ /* 0x000fea0003800000 */
[----:B------:R-:W-:Y:S01]  /*0f10*/  ULDC.64 UR4, c[0x0][0x8f8] ;  /* 0x00023e0000047ab9 */ /* 0x000fe20000000a00 */
[----:B------:R-:W-:Y:S01]  /*0f20*/  UMOV UR43, 0xffffffff ;  /* 0xffffffff002b7882 */ /* 0x000fe20000000000 */
[----:B------:R-:W-:Y:S01]  /*0f30*/  ISETP.GE.U32.AND P0, PT, R16, UR4, PT ;  /* 0x0000000410007c0c */ /* 0x000fe2000bf06070 */
[----:B------:R-:W-:Y:S01]  /*0f40*/  IMAD.MOV.U32 R23, RZ, RZ, -0x1 ;  /* 0xffffffffff177424 */ /* 0x000fe200078e00ff */
[----:B------:R-:W-:Y:S01]  /*0f50*/  PRMT R58, RZ, 0x7610, R58 ;  /* 0x00007610ff3a7816 */ /* 0x000fe2000000003a */
[----:B------:R-:W-:Y:S01]  /*0f60*/  IMAD.MOV.U32 R62, RZ, RZ, -0x1 ;  /* 0xffffffffff3e7424 */ /* 0x000fe200078e00ff */
[----:B------:R-:W-:Y:S02]  /*0f70*/  ISETP.GE.U32.AND.EX P0, PT, R17, UR5, PT, P0 ;  /* 0x0000000511007c0c */ /* 0x000fe4000bf06100 */
[----:B------:R-:W-:-:S11]  /*0f80*/  PRMT R0, RZ, 0x7610, R0 ;  /* 0x00007610ff007816 */ /* 0x000fd60000000000 */
[----:B------:R-:W-:Y:S05]  /*0f90*/  @P0 BRA `(.L_x_15) ;  /* 0x0000000400240947 */ /* 0x000fea0003800000 */
[----:B------:R-:W2:Y:S01]  /*0fa0*/  LDC.64 R20, c[0x0][0x8d0] ;  /* 0x00023400ff147b82 */ /* 0x000ea20000000a00 */
[----:B------:R-:W-:Y:S02]  /*0fb0*/  IMAD.MOV.U32 R4, RZ, RZ, R16 ;  /* 0x000000ffff047224 */ /* 0x000fe400078e0010 */
[----:B------:R-:W-:-:S05]  /*0fc0*/  IMAD.MOV.U32 R5, RZ, RZ, R17 ;  /* 0x000000ffff057224 */ /* 0x000fca00078e0011 */
[----:B------:R-:W3:Y:S08]  /*0fd0*/  LDC R0, c[0x0][0x8d8] ;  /* 0x00023600ff007b82 */ /* 0x000ef00000000800 */
[----:B------:R-:W4:Y:S01]  /*0fe0*/  LDC.64 R26, c[0x0][0x8c8] ;  /* 0x00023200ff1a7b82 */ /* 0x000f220000000a00 */
[----:B--2---:R-:W-:-:S04]  /*0ff0*/  ISETP.NE.U32.AND P0, PT, R20, RZ, PT ;  /* 0x000000ff1400720c */ /* 0x004fc80003f05070 */
[----:B------:R-:W-:-:S13]  /*1000*/  ISETP.NE.AND.EX P0, PT, R21, RZ, PT, P0 ;  /* 0x000000ff1500720c */ /* 0x000fda0003f05300 */
[----:B---34-:R-:W-:Y:S05]  /*1010*/  @!P0 BRA `(.L_x_16) ;  /* 0x0000000000288947 */ /* 0x018fea0003800000 */
[----:B------:R-:W2:Y:S02]  /*1020*/  LDC R3, c[0x0][0x8dc] ;  /* 0x00023700ff037b82 */ /* 0x000ea40000000800 */
[----:B--2---:R-:W-:-:S05]  /*1030*/  IADD3 R3, P0, R16, R3, RZ ;  /* 0x0000000310037210 */ /* 0x004fca0007f1e0ff */
[----:B------:R-:W-:-:S04]  /*1040*/  IMAD.X R15, RZ, RZ, R17, P0 ;  /* 0x000000ffff0f7224 */ /* 0x000fc800000e0611 */
[----:B------:R-:W-:-:S04]  /*1050*/  IMAD.WIDE.U32 R4, R15, R20, RZ ;  /* 0x000000140f047225 */ /* 0x000fc800078e00ff */
[----:B------:R-:W-:-:S04]  /*1060*/  IMAD.WIDE.U32 R10, P0, R3, R21, R4 ;  /* 0x00000015030a7225 */ /* 0x000fc80007800004 */
[----:B------:R-:W-:-:S04]  /*1070*/  IMAD.WIDE.U32 R4, R3, R20, RZ ;  /* 0x0000001403047225 */ /* 0x000fc800078e00ff */
[----:B------:R-:W-:Y:S01]  /*1080*/  IMAD.X R13, RZ, RZ, RZ, P0 ;  /* 0x000000ffff0d7224 */ /* 0x000fe200000e06ff */
[----:B------:R-:W-:Y:S01]  /*1090*/  IADD3 RZ, P0, R5, R10, RZ ;  /* 0x0000000a05ff7210 */ /* 0x000fe20007f1e0ff */
[----:B------:R-:W-:-:S04]  /*10a0*/  IMAD.MOV.U32 R12, RZ, RZ, R11 ;  /* 0x000000ffff0c7224 */ /* 0x000fc800078e000b */
[----:B------:R-:W-:-:S08]  /*10b0*/  IMAD.WIDE.U32.X R4, R15, R21, R12, P0 ;  /* 0x000000150f047225 */ /* 0x000fd000000e040c */
.L_x_16:
[----:B------:R-:W2:Y:S01]  /*10c0*/  LDC.64 R14, c[0x0][0x8e8] ;  /* 0x00023a00ff0e7b82 */ /* 0x000ea20000000a00 */
[-CC-:B------:R-:W-:Y:S01]  /*10d0*/  SHF.R.U64 R28, R4, R0.reuse, R5.reuse ;  /* 0x00000000041c7219 */ /* 0x180fe20000001205 */
[----:B------:R-:W-:Y:S01]  /*10e0*/  ULDC UR4, c[0x0][0x900] ;  /* 0x0002400000047ab9 */ /* 0x000fe20000000800 */
[----:B------:R-:W-:Y:S02]  /*10f0*/  SHF.R.U32.HI R0, RZ, R0, R5 ;  /* 0x00000000ff007219 */ /* 0x000fe40000011605 */
[----:B------:R-:W-:-:S03]  /*1100*/  IADD3 R3, P0, RZ, -R28, RZ ;  /* 0x8000001cff037210 */ /* 0x000fc60007f1e0ff */
[----:B------:R-:W3:Y:S02]  /*1110*/  LDC R10, c[0x0][0x8c0] ;  /* 0x00023000ff0a7b82 */ /* 0x000ee40000000800 */
[----:B------:R-:W-:-:S04]  /*1120*/  IMAD.X R5, RZ, RZ, ~R0, P0 ;  /* 0x000000ffff057224 */ /* 0x000fc800000e0e00 */
[-C--:B------:R-:W-:Y:S02]  /*1130*/  IMAD R0, R5, R26.reuse, RZ ;  /* 0x0000001a05007224 */ /* 0x080fe400078e02ff */
[----:B------:R-:W4:Y:S01]  /*1140*/  LDC R7, c[0x0][0x8b0] ;  /* 0x00022c00ff077b82 */ /* 0x000f220000000800 */
[----:B------:R-:W-:-:S04]  /*1150*/  IMAD.WIDE.U32 R4, R3, R26, R16 ;  /* 0x0000001a03047225 */ /* 0x000fc800078e0010 */
[----:B------:R-:W-:Y:S02]  /*1160*/  IMAD R3, R3, R27, R0 ;  /* 0x0000001b03037224 */ /* 0x000fe400078e0200 */
[----:B------:R-:W-:Y:S01]  /*1170*/  IMAD R27, R9, R24, R6 ;  /* 0x00000018091b7224 */ /* 0x000fe200078e0206 */
[----:B------:R-:W1:Y:S01]  /*1180*/  LDC R23, c[0x0][0x8a8] ;  /* 0x00022a00ff177b82 */ /* 0x000e620000000800 */
[----:B------:R-:W-:Y:S01]  /*1190*/  IMAD.IADD R3, R5, 0x1, R3 ;  /* 0x0000000105037824 */ /* 0x000fe200078e0203 */
[----:B--2---:R-:W-:-:S04]  /*11a0*/  ISETP.NE.U32.AND P0, PT, R14, RZ, PT ;  /* 0x000000ff0e00720c */ /* 0x004fc80003f05070 */
[----:B------:R-:W-:Y:S02]  /*11b0*/  ISETP.NE.AND.EX P0, PT, R15, RZ, PT, P0 ;  /* 0x000000ff0f00720c */ /* 0x000fe40003f05300 */
[----:B------:R-:W2:Y:S01]  /*11c0*/  LDC R12, c[0x0][0x8f0] ;  /* 0x00023c00ff0c7b82 */ /* 0x000ea20000000800 */
[-CC-:B---3--:R-:W-:Y:S02]  /*11d0*/  SHF.R.U64 R13, R4, R10.reuse, R3.reuse ;  /* 0x0000000a040d7219 */ /* 0x188fe40000001203 */
[----:B------:R-:W-:-:S05]  /*11e0*/  SHF.R.U32.HI R0, RZ, R10, R3 ;  /* 0x0000000aff007219 */ /* 0x000fca0000011603 */
[----:B------:R-:W3:Y:S01]  /*11f0*/  LDC R20, c[0x0][0x8e0] ;  /* 0x00023800ff147b82 */ /* 0x000ee20000000800 */
[-CC-:B----4-:R-:W-:Y:S02]  /*1200*/  SHF.R.U64 R25, R13, R7.reuse, R0.reuse ;  /* 0x000000070d197219 */ /* 0x190fe40000001200 */
[----:B------:R-:W-:Y:S01]  /*1210*/  SHF.R.U32.HI R3, RZ, R7, R0 ;  /* 0x00000007ff037219 */ /* 0x000fe20000011600 */
[----:B------:R-:W-:-:S03]  /*1220*/  IMAD.MOV.U32 R0, RZ, RZ, -0x1 ;  /* 0xffffffffff007424 */ /* 0x000fc600078e00ff */
[--C-:B------:R-:W-:Y:S01]  /*1230*/  SHF.R.U64 R26, R25, UR4, R3.reuse ;  /* 0x00000004191a7c19 */ /* 0x100fe20008001203 */
[----:B------:R-:W4:Y:S01]  /*1240*/  LDC R21, c[0x0][0x8b8] ;  /* 0x00022e00ff157b82 */ /* 0x000f220000000800 */
[----:B------:R-:W-:Y:S02]  /*1250*/  SHF.L.U32 R0, R0, UR4, RZ ;  /* 0x0000000400007c19 */ /* 0x000fe400080006ff */
[----:B------:R-:W-:Y:S01]  /*1260*/  SHF.R.U32.HI R5, RZ, UR4, R3 ;  /* 0x00000004ff057c19 */ /* 0x000fe20008011603 */
[----:B------:R-:W-:Y:S01]  /*1270*/  IMAD.MOV.U32 R4, RZ, RZ, R26 ;  /* 0x000000ffff047224 */ /* 0x000fe200078e001a */
[----:B------:R-:W-:Y:S01]  /*1280*/  LOP3.LUT R0, RZ, R0, RZ, 0x33, !PT ;  /* 0x00000000ff007212 */ /* 0x000fe200078e33ff */
[----:B-1----:R-:W-:Y:S06]  /*1290*/  @!P0 BRA `(.L_x_17) ;  /* 0x0000000000288947 */ /* 0x002fec0003800000 */
[----:B------:R-:W1:Y:S02]  /*12a0*/  LDC R3, c[0x0][0x8f4] ;  /* 0x00023d00ff037b82 */ /* 0x000e640000000800 */
[----:B-1----:R-:W-:-:S05]  /*12b0*/  IADD3 R3, P0, R26, R3, RZ ;  /* 0x000000031a037210 */ /* 0x002fca0007f1e0ff */
        /* <DEDUP_REMOVED lines=8> */
.L_x_17:
[----:B--2---:R-:W-:Y:S01]  /*1340*/  SHF.R.U64 R3, R4, R12, R5 ;  /* 0x0000000c04037219 */ /* 0x004fe20000001205 */
[----:B------:R-:W-:Y:S01]  /*1350*/  USHF.L.U32 UR4, UR46, UR4, URZ ;  /* 0x000000042e047299 */ /* 0x000fe2000800063f */
[----:B------:R-:W-:Y:S01]  /*1360*/  LOP3.LUT R0, R25, R0, RZ, 0xc0, !PT ;  /* 0x0000000019007212 */ /* 0x000fe200078ec0ff */
[----:B------:R-:W-:Y:S01]  /*1370*/  VIADD R4, R23, 0xffffffff ;  /* 0xffffffff17047836 */ /* 0x000fe20000000000 */
[----:B------:R-:W-:Y:S01]  /*1380*/  SEL R8, R8, R27, !P1 ;  /* 0x0000001b08087207 */ /* 0x000fe20004800000 */
[----:B------:R-:W-:Y:S01]  /*1390*/  IMAD.MOV R5, RZ, RZ, -R3 ;  /* 0x000000ffff057224 */ /* 0x000fe200078e0a03 */
[----:B------:R-:W-:Y:S01]  /*13a0*/  R2UR UR43, R28 ;  /* 0x000000001c2b72ca */ /* 0x000fe200000e0000 */
[----:B------:R-:W-:Y:S01]  /*13b0*/  IMAD R3, R3, UR4, R0 ;  /* 0x0000000403037c24 */ /* 0x000fe2000f8e0200 */
[----:B------:R-:W-:Y:S01]  /*13c0*/  LOP3.LUT R4, R13, R4, RZ, 0xc0, !PT ;  /* 0x000000040d047212 */ /* 0x000fe200078ec0ff */
[----:B---3--:R-:W-:Y:S02]  /*13d0*/  IMAD R0, R5, R20, R26 ;  /* 0x0000001405007224 */ /* 0x008fe400078e021a */
[----:B----4-:R-:W-:-:S02]  /*13e0*/  IMAD R8, R3, R21, R8 ;  /* 0x0000001503087224 */ /* 0x010fc400078e0208 */
[----:B------:R-:W-:Y:S02]  /*13f0*/  IMAD R23, R0, R23, R4 ;  /* 0x0000001700177224 */ /* 0x000fe400078e0204 */
[----:B------:R-:W-:-:S03]  /*1400*/  IMAD.MOV.U32 R0, RZ, RZ, 0x1 ;  /* 0x00000001ff007424 */ /* 0x000fc600078e00ff */
[----:B------:R-:W-:Y:S02]  /*1410*/  SEL R62, R23, R8, !P1 ;  /* 0x00000008173e7207 */ /* 0x000fe40004800000 */
[----:B------:R-:W-:-:S07]  /*1420*/  SEL R23, R8, R23, !P1 ;  /* 0x0000001708177207 */ /* 0x000fce0004800000 */
.L_x_15:
[----:B------:R-:W-:-:S08]  /*1430*/  NOP ;  /* 0x0000000000007918 */ /* 0x000fd00000000000 */
[----:B------:R-:W2:Y:S02]  /*1440*/  USETMAXREG.TRY_ALLOC.CTAPOOL UP0, 0xe8 ;  /* 0x000000e8000079c8 */ /* 0x000ea40008000600 */
[----:B--2---:R-:W-:-:S13]  /*1450*/  PLOP3.LUT P0, PT, PT, PT, UP0, 0x80, 0x0 ;  /* 0x000000000000781c */ /* 0x004fda0003f0f008 */
[----:B------:R-:W-:Y:S05]  /*1460*/  @!P0 BRA `(.L_x_15) ;  /* 0xfffffffc00f08947 */ /* 0x000fea000383ffff */
[----:B------:R-:W-:Y:S02]  /*1470*/  ULDC.64 UR4, c[0x0][0x590] ;  /* 0x0001640000047ab9 */ /* 0x000fe40000000a00 */
[----:B------:R-:W-:Y:S02]  /*1480*/  IMAD.U32 R66, RZ, RZ, UR4 ;  /* 0x00000004ff427e24 */ /* 0x000fe4000f8e00ff */
[----:B------:R-:W-:-:S03]  /*1490*/  IMAD.U32 R67, RZ, RZ, UR5 ;  /* 0x00000005ff437e24 */ /* 0x000fc6000f8e00ff */
[----:B------:R-:W-:-:S04]  /*14a0*/  ISETP.NE.U32.AND P1, PT, R66, RZ, PT ;  /* 0x000000ff4200720c */ /* 0x000fc80003f25070 */
[----:B------:R-:W-:-:S13]  /*14b0*/  ISETP.NE.AND.EX P0, PT, R67, RZ, PT, P1 ;  /* 0x000000ff4300720c */ /* 0x000fda0003f05310 */
[----:B------:R-:W-:Y:S05]  /*14c0*/  @P0 BRA `(.L_x_18) ;  /* 0x00000000002c0947 */ /* 0x000fea0003800000 */
[----:B------:R-:W-:Y:S02]  /*14d0*/  ULDC.64 UR4, c[0x0][0x588] ;  /* 0x0001620000047ab9 */ /* 0x000fe40000000a00 */
[----:B------:R-:W-:-:S04]  /*14e0*/  ISETP.NE.U32.AND P0, PT, RZ, UR4, PT ;  /* 0x00000004ff007c0c */ /* 0x000fc8000bf05070 */
[----:B------:R-:W-:-:S13]  /*14f0*/  ISETP.NE.AND.EX P0, PT, RZ, UR5, PT, P0 ;  /* 0x00000005ff007c0c */ /* 0x000fda000bf05300 */
[----:B------:R-:W-:Y:S05]  /*1500*/  @!P0 BRA `(.L_x_19) ;  /* 0x0000000000108947 */ /* 0x000fea0003800000 */
[----:B------:R-:W2:Y:S02]  /*1510*/  LDC.64 R4, c[0x0][0x588] ;  /* 0x00016200ff047b82 */ /* 0x000ea40000000a00 */
[----:B--2---:R2:W5:Y:S01]  /*1520*/  LDG.E R59, desc[UR54][R4.64] ;  /* 0x00000036043b7981 */ /* 0x004562000c1e1900 */
[----:B------:R-:W-:Y:S01]  /*1530*/  IMAD.MOV.U32 R58, RZ, RZ, 0x1 ;  /* 0x00000001ff3a7424 */ /* 0x000fe200078e00ff */
[----:B------:R-:W-:Y:S06]  /*1540*/  BRA `(.L_x_18) ;  /* 0x00000000000c7947 */ /* 0x000fec0003800000 */
.L_x_19:
[----:B------:R-:W-:Y:S01]  /*1550*/  ULDC UR4, c[0x0][0x580] ;  /* 0x0001600000047ab9 */ /* 0x000fe20000000800 */
[----:B------:R-:W-:Y:S02]  /*1560*/  IMAD.MOV.U32 R58, RZ, RZ, 0x1 ;  /* 0x00000001ff3a7424 */ /* 0x000fe400078e00ff */
[----:B------:R-:W-:-:S07]  /*1570*/  IMAD.U32 R59, RZ, RZ, UR4 ;  /* 0x00000004ff3b7e24 */ /* 0x000fce000f8e00ff */
.L_x_18:
[----:B------:R-:W-:Y:S02]  /*1580*/  ULDC.64 UR4, c[0x0][0x5b0] ;  /* 0x00016c0000047ab9 */ /* 0x000fe40000000a00 */
[----:B------:R-:W-:-:S04]  /*1590*/  ISETP.NE.U32.AND P0, PT, RZ, UR4, PT ;  /* 0x00000004ff007c0c */ /* 0x000fc8000bf05070 */
[----:B------:R-:W-:-:S13]  /*15a0*/  ISETP.NE.AND.EX P0, PT, RZ, UR5, PT, P0 ;  /* 0x00000005ff007c0c */ /* 0x000fda000bf05300 */
[----:B------:R-:W-:Y:S05]  /*15b0*/  @P0 BRA `(.L_x_20) ;  /* 0x0000000000240947 */ /* 0x000fea0003800000 */
[----:B------:R-:W-:Y:S02]  /*15c0*/  ULDC.64 UR4, c[0x0][0x5a8] ;  /* 0x00016a0000047ab9 */ /* 0x000fe40000000a00 */
[----:B------:R-:W-:-:S04]  /*15d0*/  ISETP.NE.U32.AND P0, PT, RZ, UR4, PT ;  /* 0x00000004ff007c0c */ /* 0x000fc8000bf05070 */
[----:B------:R-:W-:-:S13]  /*15e0*/  ISETP.NE.AND.EX P0, PT, RZ, UR5, PT, P0 ;  /* 0x00000005ff007c0c */ /* 0x000fda000bf05300 */
[----:B------:R-:W-:Y:S05]  /*15f0*/  @!P0 BRA `(.L_x_21) ;  /* 0x00000000000c8947 */ /* 0x000fea0003800000 */
[----:B------:R-:W3:Y:S02]  /*1600*/  LDC.64 R60, c[0x0][0x5a8] ;  /* 0x00016a00ff3c7b82 */ /* 0x000ee40000000a00 */
[----:B---3--:R3:W5:Y:S01]  /*1610*/  LDG.E R60, desc[UR54][R60.64] ;  /* 0x000000363c3c7981 */ /* 0x008762000c1e1900 */
[----:B------:R-:W-:Y:S05]  /*1620*/  BRA `(.L_x_20) ;  /* 0x0000000000087947 */ /* 0x000fea0003800000 */
.L_x_21:
[----:B------:R-:W-:Y:S02]  /*1630*/  ULDC UR4, c[0x0][0x5a0] ;  /* 0x0001680000047ab9 */ /* 0x000fe40000000800 */
[----:B------:R-:W-:-:S07]  /*1640*/  IMAD.U32 R60, RZ, RZ, UR4 ;  /* 0x00000004ff3c7e24 */ /* 0x000fce000f8e00ff */
.L_x_20:
[----:B------:R-:W-:Y:S01]  /*1650*/  LOP3.LUT P2, RZ, R0, 0xff, RZ, 0xc0, !PT ;  /* 0x000000ff00ff7812 */ /* 0x000fe2000784c0ff */
[----:B------:R-:W-:Y:S01]  /*1660*/  UMOV UR36, URZ ;  /* 0x0000003f00247c82 */ /* 0x000fe20008000000 */
[----:B------:R-:W-:-:S11]  /*1670*/  PLOP3.LUT P0, PT, PT, PT, PT, 0x80, 0x0 ;  /* 0x000000000000781c */ /* 0x000fd60003f0f070 */
[----:B------:R-:W-:Y:S05]  /*1680*/  @!P2 BRA `(.L_x_22) ;  /* 0x0000002800fca947 */ /* 0x000fea0003800000 */
[----:B------:R-:W-:Y:S01]  /*1690*/  ULDC UR4, c[0x0][0x28c] ;  /* 0x0000a30000047ab9 */ /* 0x000fe20000000800 */
[----:B------:R-:W-:Y:S01]  /*16a0*/  LOP3.LUT R63, R22, 0x1, RZ, 0xfc, !PT ;  /* 0x00000001163f7812 */ /* 0x000fe200078efcff */
[----:B------:R-:W-:Y:S01]  /*16b0*/  UIADD3 UR4, UR4, 0x3f, URZ ;  /* 0x0000003f04047890 */ /* 0x000fe2000fffe03f */
[----:B------:R-:W-:Y:S01]  /*16c0*/  LOP3.LUT R65, R19, 0x1, RZ, 0xfc, !PT ;  /* 0x0000000113417812 */ /* 0x000fe200078efcff */
[----:B------:R-:W-:Y:S01]  /*16d0*/  ULDC.64 UR56, c[0x0][0x198] ;  /* 0x0000660000387ab9 */ /* 0x000fe20000000a00 */
[----:B------:R-:W-:Y:S01]  /*16e0*/  UMOV UR48, 0x1 ;  /* 0x0000000100307882 */ /* 0x000fe20000000000 */
[----:B------:R-:W-:Y:S01]  /*16f0*/  USHF.R.S32.HI UR5, URZ, 0x1f, UR4 ;  /* 0x0000001f3f057899 */ /* 0x000fe20008011404 */
[----:B------:R-:W-:Y:S01]  /*1700*/  UMOV UR37, URZ ;  /* 0x0000003f00257c82 */ /* 0x000fe20008000000 */
[----:B------:R-:W-:Y:S02]  /*1710*/  UMOV UR38, URZ ;  /* 0x0000003f00267c82 */ /* 0x000fe40008000000 */
[----:B------:R-:W-:Y:S01]  /*1720*/  ULEA.HI UR5, UR5, UR4, URZ, 0x6 ;  /* 0x0000000405057291 */ /* 0x000fe2000f8f303f */
[----:B------:R-:W-:Y:S01]  /*1730*/  UMOV UR39, URZ ;  /* 0x0000003f00277c82 */ /* 0x000fe20008000000 */
[----:B------:R-:W-:-:S02]  /*1740*/  UMOV UR36, URZ ;  /* 0x0000003f00247c82 */ /* 0x000fc40008000000 */
[----:B------:R-:W-:Y:S01]  /*1750*/  USHF.R.S32.HI UR49, URZ, 0x6, UR5 ;  /* 0x000000063f317899 */ /* 0x000fe20008011405 */
[----:B------:R-:W-:-:S11]  /*1760*/  UMOV UR47, URZ ;  /* 0x0000003f002f7c82 */ /* 0x000fd60008000000 */
.L_x_77:
[----:B------:R-:W-:Y:S01]  /*1770*/  LOP3.LUT R0, R18, 0x80, RZ, 0xc0, !PT ;  /* 0x0000008012007812 */ /* 0x000fe200078ec0ff */
[----:B------:R-:W4:Y:S01]  /*1780*/  S2UR UR50, SR_CgaCtaId ;  /* 0x00000000003279c3 */ /* 0x000f220000008800 */
[----:B------:R-:W-:Y:S02]  /*1790*/  UMOV UR51, 0x400 ;  /* 0x0000040000337882 */ /* 0x000fe40000000000 */
[----:B------:R-:W-:-:S06]  /*17a0*/  SHF.R.U32.HI R0, RZ, 0x7, R0 ;  /* 0x00000007ff007819 */ /* 0x000fcc0000011600 */
[----:B-1----:R-:W1:Y:S01]  /*17b0*/  SHFL.IDX PT, R0, R0, RZ, 0x1f ;  /* 0x00001fff00007589 */ /* 0x002e6200000e0000 */
[----:B----4-:R-:W-:Y:S01]  /*17c0*/  ULEA UR51, UR50, UR51, 0x18 ;  /* 0x0000003332337291 */ /* 0x010fe2000f8ec03f */
[----:B-1----:R-:W-:-:S13]  /*17d0*/  R2UR UR4, R0 ;  /* 0x00000000000472ca */ /* 0x002fda00000e0000 */
[----:B------:R-:W-:-:S04]  /*17e0*/  ULEA.HI UR5, UR4, UR4, URZ, 0x1 ;  /* 0x0000000404057291 */ /* 0x000fc8000f8f083f */
[----:B------:R-:W-:-:S04]  /*17f0*/  ULOP3.LUT UR5, UR5, 0x7fffe, URZ, 0xc0, !UPT ;  /* 0x0007fffe05057892 */ /* 0x000fc8000f8ec03f */
[----:B------:R-:W-:-:S03]  /*1800*/  UIADD3 UR5, UR4, -UR5, URZ ;  /* 0x8000000504057290 */ /* 0x000fc6000fffe03f */
[----:B------:R-:W-:Y:S01]  /*1810*/  ULDC UR4, c[0x0][0x28c] ;  /* 0x0000a30000047ab9 */ /* 0x000fe20000000800 */
[----:B------:R-:W-:Y:S01]  /*1820*/  ULEA UR5, UR5, UR51, 0xd ;  /* 0x0000003305057291 */ /* 0x000fe2000f8e683f */
[----:B------:R-:W-:-:S03]  /*1830*/  ISETP.LT.AND P0, PT, RZ, UR4, PT ;  /* 0x00000004ff007c0c */ /* 0x000fc6000bf01270 */
[----:B------:R-:W-:-:S04]  /*1840*/  UIADD3 UR5, UR5, 0x6400, URZ ;  /* 0x0000640005057890 */ /* 0x000fc8000fffe03f */
[----:B------:R-:W-:-:S04]  /*1850*/  USHF.R.U32.HI UR5, URZ, 0x4, UR5 ;  /* 0x000000043f057899 */ /* 0x000fc80008011605 */
[----:B------:R-:W-:Y:S02]  /*1860*/  ULOP3.LUT UR40, UR5, 0x3fff, URZ, 0xc0, !UPT ;  /* 0x00003fff05287892 */ /* 0x000fe4000f8ec03f */
[----:B------:R-:W-:Y:S10]  /*1870*/  @P0 BRA `(.L_x_23) ;  /* 0x0000000000400947 */ /* 0x000ff40003800000 */
[----:B------:R-:W-:Y:S01]  /*1880*/  MOV R0, 0x0 ;  /* 0x0000000000007802 */ /* 0x000fe20000000f00 */
[----:B------:R-:W-:Y:S01]  /*1890*/  ULDC.64 UR4, c[0x4][0x70] ;  /* 0x01001c0000047ab9 */ /* 0x000fe20000000a00 */
[----:B------:R-:W-:Y:S01]  /*18a0*/  ULDC.64 UR6, c[0x4][0x8] ;  /* 0x0100020000067ab9 */ /* 0x000fe20000000a00 */
[----:B--2---:R-:W-:Y:S01]  /*18b0*/  IMAD.U32 R4, RZ, RZ, UR4 ;  /* 0x00000004ff047e24 */ /* 0x004fe2000f8e00ff */
[----:B------:R1:W2:Y:S01]  /*18c0*/  LDC.64 R14, c[0x4][R0] ;  /* 0x01000000000e7b82 */ /* 0x0002a20000000a00 */
[----:B------:R-:W-:Y:S01]  /*18d0*/  IMAD.U32 R5, RZ, RZ, UR5 ;  /* 0x00000005ff057e24 */ /* 0x000fe2000f8e00ff */
[----:B------:R-:W-:Y:S01]  /*18e0*/  ULDC.64 UR4, c[0x4][0x78] ;  /* 0x01001e0000047ab9 */ /* 0x000fe20000000a00 */
[----:B------:R-:W-:Y:S02]  /*18f0*/  IMAD.U32 R10, RZ, RZ, UR6 ;  /* 0x00000006ff0a7e24 */ /* 0x000fe4000f8e00ff */
[----:B------:R-:W-:Y:S02]  /*1900*/  IMAD.U32 R6, RZ, RZ, UR4 ;  /* 0x00000004ff067e24 */ /* 0x000fe4000f8e00ff */
[----:B------:R-:W-:-:S02]  /*1910*/  IMAD.U32 R7, RZ, RZ, UR5 ;  /* 0x00000005ff077e24 */ /* 0x000fc4000f8e00ff */
[----:B------:R-:W-:Y:S02]  /*1920*/  IMAD.U32 R11, RZ, RZ, UR7 ;  /* 0x00000007ff0b7e24 */ /* 0x000fe4000f8e00ff */
[----:B------:R-:W-:Y:S02]  /*1930*/  IMAD.MOV.U32 R8, RZ, RZ, 0x1e1 ;  /* 0x000001e1ff087424 */ /* 0x000fe400078e00ff */
[----:B------:R-:W-:Y:S02]  /*1940*/  IMAD.MOV.U32 R12, RZ, RZ, 0x1 ;  /* 0x00000001ff0c7424 */ /* 0x000fe400078e00ff */
[----:B-1----:R-:W-:-:S07]  /*1950*/  IMAD.MOV.U32 R13, RZ, RZ, RZ ;  /* 0x000000ffff0d7224 */ /* 0x002fce00078e00ff */
[----:B------:R-:W-:-:S07]  /*1960*/  LEPC R20, `(.L_x_23) ;  /* 0x000000001014794e */ /* 0x000fce0000000000 */
[----:B--23-5:R-:W-:Y:S05]  /*1970*/  CALL.ABS.NOINC R14 ;  /* 0x000000000e007343 */ /* 0x02cfea0003c00000 */
.L_x_23:
[----:B------:R-:W-:-:S13]  /*1980*/  ISETP.NE.AND P0, PT, R63, 0x3, PT ;  /* 0x000000033f00780c */ /* 0x000fda0003f05270 */
[----:B------:R-:W-:Y:S05]  /*1990*/  @!P0 BRA `(.L_x_24) ;  /* 0x0000000000048947 */ /* 0x000fea0003800000 */
[----:B------:R-:W-:Y:S01]  /*19a0*/  BPT.TRAP 0x1 ;  /* 0x000000040000795c */ /* 0x000fe20000300000 */
.L_x_24:
[----:B------:R-:W-:Y:S02]  /*19b0*/  IMAD.U32 R3, RZ, RZ, UR39 ;  /* 0x00000027ff037e24 */ /* 0x000fe4000f8e00ff */
[----:B------:R-:W-:-:S03]  /*19c0*/  IMAD.U32 R0, RZ, RZ, UR38 ;  /* 0x00000026ff007e24 */ /* 0x000fc6000f8e00ff */
[----:B------:R-:W-:Y:S02]  /*19d0*/  LEA R3, R3, UR51, 0x3 ;  /* 0x0000003303037c11 */ /* 0x000fe4000f8e18ff */
[----:B------:R-:W-:-:S04]  /*19e0*/  SHF.L.U32 R0, R0, 0x1f, RZ ;  /* 0x0000001f00007819 */ /* 0x000fc800000006ff */
[----:B------:R1:W4:Y:S01]  /*19f0*/  SYNCS.PHASECHK.TRANS64.TRYWAIT P1, [R3+URZ], R0 ;  /* 0x00000000030075a7 */ /* 0x000322000802017f */
[----:B------:R-:W-:Y:S05]  /*1a00*/  @!P0 BRA `(.L_x_25) ;  /* 0x0000000000048947 */ /* 0x000fea0003800000 */
[----:B------:R-:W-:Y:S01]  /*1a10*/  BPT.TRAP 0x1 ;  /* 0x000000040000795c */ /* 0x000fe20000300000 */
.L_x_25:
[----:B----4-:R-:W-:Y:S05]  /*1a20*/  @P1 BRA `(.L_x_26) ;  /* 0x0000000000081947 */ /* 0x010fea0003800000 */
[----:B------:R-:W4:Y:S02]  /*1a30*/  SYNCS.PHASECHK.TRANS64.TRYWAIT P1, [R3+URZ], R0 ;  /* 0x00000000030075a7 */ /* 0x000f24000802017f */
[----:B----4-:R-:W-:Y:S05]  /*1a40*/  @!P1 BRA `(.L_x_27) ;  /* 0x0000005000d09947 */ /* 0x010fea0003800000 */
.L_x_26:
[----:B------:R-:W-:-:S04]  /*1a50*/  UISETP.LT.AND UP0, UPT, UR49, 0x1, UPT ;  /* 0x000000013100788c */ /* 0x000fc8000bf01270 */
[----:B------:R-:W-:-:S06]  /*1a60*/  USEL UR4, UR49, 0x1, UP0 ;  /* 0x0000000131047887 */ /* 0x000fcc0008000000 */
[----:B-1--4-:R-:W-:Y:S01]  /*1a70*/  IMAD.U32 R0, RZ, RZ, UR4 ;  /* 0x00000004ff007e24 */ /* 0x012fe2000f8e00ff */
[----:B------:R-:W-:Y:S05]  /*1a80*/  WARPSYNC.ALL ;  /* 0x0000000000007948 */ /* 0x000fea0003800000 */
[----:B------:R-:W-:-:S04]  /*1a90*/  IADD3 R0, -R0, UR49, RZ ;  /* 0x0000003100007c10 */ /* 0x000fc8000fffe1ff */
[----:B------:R-:W-:Y:S01]  /*1aa0*/  ISETP.GE.AND P1, PT, R0, 0x1, PT ;  /* 0x000000010000780c */ /* 0x000fe20003f26270 */
[----:B------:R-:W-:Y:S01]  /*1ab0*/  UIADD3 UR4, UR51, 0x26400, URZ ;  /* 0x0002640033047890 */ /* 0x000fe2000fffe03f */
[----:B------:R-:W-:Y:S01]  /*1ac0*/  WARPGROUP.ARRIVE ;  /* 0x00000000000079c5 */ /* 0x000fe20000000000 */
[----:B------:R-:W-:Y:S02]  /*1ad0*/  ULOP3.LUT UR8, UR40, 0x10000, URZ, 0xfc, !UPT ;  /* 0x0001000028087892 */ /* 0x000fe4000f8efc3f */
[----:B------:R-:W-:Y:S02]  /*1ae0*/  USHF.R.U32.HI UR4, URZ, 0x4, UR4 ;  /* 0x000000043f047899 */ /* 0x000fe40008011604 */
[----:B------:R-:W-:Y:S02]  /*1af0*/  ULEA UR10, UR39, UR8, 0xa ;  /* 0x00000008270a7291 */ /* 0x000fe4000f8e503f */
[----:B------:R-:W-:Y:S01]  /*1b00*/  ULOP3.LUT UR4, UR4, 0x3fff, URZ, 0xc0, !UPT ;  /* 0x00003fff04047892 */ /* 0x000fe2000f8ec03f */
[----:B------:R-:W-:Y:S01]  /*1b10*/  UMOV UR5, 0x40000040 ;  /* 0x4000004000057882 */ /* 0x000fe20000000000 */
[----:B------:R-:W-:-:S02]  /*1b20*/  UMOV UR7, 0x40000040 ;  /* 0x4000004000077882 */ /* 0x000fc40000000000 */
[----:B------:R-:W-:-:S03]  /*1b30*/  ULOP3.LUT UR9, UR4, 0x10000, URZ, 0xfc, !UPT ;  /* 0x0001000004097892 */ /* 0x000fc6000f8efc3f */
[----:B------:R-:W-:Y:S01]  /*1b40*/  UMOV UR4, UR10 ;  /* 0x0000000a00047c82 */ /* 0x000fe20008000000 */
[----:B------:R-:W-:-:S07]  /*1b50*/  ULEA UR11, UR39, UR9, 0x9 ;  /* 0x00000009270b7291 */ /* 0x000fce000f8e483f */
[----:B------:R-:W-:Y:S02]  /*1b60*/  UMOV UR6, UR11 ;  /* 0x0000000b00067c82 */ /* 0x000fe40008000000 */
[----:B------:R-:W-:Y:S01]  /*1b70*/  HGMMA.64x64x16.F32 R24, gdesc[UR4], RZ, !UPT, gsb0 ;  /* 0x00e00000041879f0 */ /* 0x000fe2000c0008ff */
[----:B------:R-:W-:Y:S02]  /*1b80*/  UIADD3 UR4, UR10, 0x2, URZ ;  /* 0x000000020a047890 */ /* 0x000fe4000fffe03f */
[----:B------:R-:W-:Y:S01]  /*1b90*/  UIADD3 UR6, UR11, 0x2, URZ ;  /* 0x000000020b067890 */ /* 0x000fe2000fffe03f */
[----:B------:R-:W-:Y:S01]  /*1ba0*/  UMOV UR5, 0x40000040 ;  /* 0x4000004000057882 */ /* 0x000fe20000000000 */
[----:B------:R-:W-:Y:S01]  /*1bb0*/  UMOV UR7, 0x40000040 ;  /* 0x4000004000077882 */ /* 0x000fe20000000000 */
[----:B------:R-:W-:Y:S02]  /*1bc0*/  WARPGROUP.DEPBAR.LE gsb0, 0x0 ;  /* 0x00008000000079c5 */ /* 0x000fe40000010000 */
[----:B------:R-:W-:-:S06]  /*1bd0*/  WARPGROUP.ARRIVE ;  /* 0x00000000000079c5 */ /* 0x000fcc0000000000 */
[----:B------:R-:W-:Y:S01]  /*1be0*/  HGMMA.64x64x16.F32 R24, gdesc[UR4], R24, gsb0 ;  /* 0x00e00000041879f0 */ /* 0x000fe20008000818 */
        /* <DEDUP_REMOVED lines=13> */
[----:B------:R-:W-:Y:S03]  /*1cc0*/  HGMMA.64x64x16.F32 R24, gdesc[UR4], R24, gsb0 ;  /* 0x00e00000041879f0 */ /* 0x000fe60008000818 */
[----:B------:R-:W-:Y:S02]  /*1cd0*/  WARPGROUP.DEPBAR.LE gsb0, 0x0 ;  /* 0x00008000000079c5 */ /* 0x000fe40000010000 */
[----:B------:R-:W-:Y:S05]  /*1ce0*/  @!P1 BRA `(.L_x_28) ;  /* 0x0000000400109947 */ /* 0x000fea0003800000 */
[----:B------:R-:W-:Y:S02]  /*1cf0*/  UIADD3 UR4, UR39, 0x1, URZ ;  /* 0x0000000127047890 */ /* 0x000fe4000fffe03f */
[----:B------:R-:W-:Y:S02]  /*1d00*/  IMAD.U32 R3, RZ, RZ, UR39 ;  /* 0x00000027ff037e24 */ /* 0x000fe4000f8e00ff */
[----:B------:R-:W-:-:S04]  /*1d10*/  UISETP.NE.AND UP0, UPT, UR4, 0x8, UPT ;  /* 0x000000080400788c */ /* 0x000fc8000bf05270 */
[----:B------:R-:W-:Y:S02]  /*1d20*/  USEL UR5, URZ, 0x1, UP0 ;  /* 0x000000013f057887 */ /* 0x000fe40008000000 */
[----:B------:R-:W-:Y:S02]  /*1d30*/  USEL UR10, UR4, URZ, UP0 ;  /* 0x0000003f040a7287 */ /* 0x000fe40008000000 */
[----:B------:R-:W-:-:S06]  /*1d40*/  ULOP3.LUT UR5, UR38, UR5, URZ, 0x3c, !UPT ;  /* 0x0000000526057292 */ /* 0x000fcc000f8e3c3f */
[----:B------:R-:W-:-:S07]  /*1d50*/  IMAD.U32 R6, RZ, RZ, UR5 ;  /* 0x00000005ff067e24 */ /* 0x000fce000f8e00ff */
.L_x_35:
[----:B------:R-:W-:Y:S05]  /*1d60*/  @!P0 BRA `(.L_x_29) ;  /* 0x0000000000048947 */ /* 0x000fea0003800000 */
[----:B------:R-:W-:Y:S01]  /*1d70*/  BPT.TRAP 0x1 ;  /* 0x000000040000795c */ /* 0x000fe20000300000 */
.L_x_29:
[----:B------:R-:W-:Y:S01]  /*1d80*/  ULEA UR4, UR10, UR51, 0x3 ;  /* 0x000000330a047291 */ /* 0x000fe2000f8e183f */
[----:B--2---:R-:W-:-:S08]  /*1d90*/  SHF.L.U32 R4, R6, 0x1f, RZ ;  /* 0x0000001f06047819 */ /* 0x004fd000000006ff */
[----:B------:R1:W2:Y:S01]  /*1da0*/  SYNCS.PHASECHK.TRANS64.TRYWAIT P1, [UR4], R4 ;  /* 0x00000004ff0075a7 */ /* 0x0002a20008020144 */
[----:B------:R-:W-:Y:S05]  /*1db0*/  @!P0 BRA `(.L_x_30) ;  /* 0x0000000000048947 */ /* 0x000fea0003800000 */
[----:B------:R-:W-:Y:S01]  /*1dc0*/  BPT.TRAP 0x1 ;  /* 0x000000040000795c */ /* 0x000fe20000300000 */
.L_x_30:
[----:B--2---:R-:W-:Y:S05]  /*1dd0*/  @P1 BRA `(.L_x_31) ;  /* 0x0000000000081947 */ /* 0x004fea0003800000 */
[----:B------:R-:W2:Y:S02]  /*1de0*/  SYNCS.PHASECHK.TRANS64.TRYWAIT P1, [UR4], R4 ;  /* 0x00000004ff0075a7 */ /* 0x000ea40008020144 */
[----:B--2---:R-:W-:Y:S05]  /*1df0*/  @!P1 BRA `(.L_x_32) ;  /* 0x0000004c00f89947 */ /* 0x004fea0003800000 */
.L_x_31:
[----:B------:R-:W-:Y:S01]  /*1e00*/  ULEA UR11, UR10, UR8, 0xa ;  /* 0x000000080a0b7291 */ /* 0x000fe2000f8e503f */
[----:B------:R-:W-:Y:S01]  /*1e10*/  WARPGROUP.ARRIVE ;  /* 0x00000000000079c5 */ /* 0x000fe20000000000 */
[----:B------:R-:W-:Y:S01]  /*1e20*/  ULEA UR12, UR10, UR9, 0x9 ;  /* 0x000000090a0c7291 */ /* 0x000fe2000f8e483f */
[----:B------:R-:W-:Y:S01]  /*1e30*/  UMOV UR5, 0x40000040 ;  /* 0x4000004000057882 */ /* 0x000fe20000000000 */
[----:B------:R-:W-:-:S03]  /*1e40*/  UMOV UR7, 0x40000040 ;  /* 0x4000004000077882 */ /* 0x000fc60000000000 */
[----:B------:R-:W-:Y:S02]  /*1e50*/  UMOV UR4, UR11 ;  /* 0x0000000b00047c82 */ /* 0x000fe40008000000 */
[----:B------:R-:W-:Y:S02]  /*1e60*/  UMOV UR6, UR12 ;  /* 0x0000000c00067c82 */ /* 0x000fe40008000000 */
[----:B------:R-:W-:Y:S01]  /*1e70*/  HGMMA.64x64x16.F32 R24, gdesc[UR4], R24, gsb0 ;  /* 0x00e00000041879f0 */ /* 0x000fe20008000818 */
[----:B------:R-:W-:Y:S02]  /*1e80*/  UIADD3 UR4, UR11, 0x2, URZ ;  /* 0x000000020b047890 */ /* 0x000fe4000fffe03f */
[----:B------:R-:W-:Y:S01]  /*1e90*/  UIADD3 UR6, UR12, 0x2, URZ ;  /* 0x000000020c067890 */ /* 0x000fe2000fffe03f */
[----:B------:R-:W-:Y:S01]  /*1ea0*/  UMOV UR5, 0x40000040 ;  /* 0x4000004000057882 */ /* 0x000fe20000000000 */
[----:B------:R-:W-:Y:S01]  /*1eb0*/  UMOV UR7, 0x40000040 ;  /* 0x4000004000077882 */ /* 0x000fe20000000000 */
[----:B------:R-:W-:-:S02]  /*1ec0*/  WARPGROUP.DEPBAR.LE gsb0, 0x0 ;  /* 0x00008000000079c5 */ /* 0x000fc40000010000 */
        /* <DEDUP_REMOVED lines=18> */
[----:B------:R-:W-:Y:S01]  /*1ff0*/  BPT.TRAP 0x1 ;  /* 0x000000040000795c */ /* 0x000fe20000300000 */
.L_x_33:
[----:B------:R-:W-:-:S13]  /*2000*/  ISETP.NE.AND P1, PT, R57, RZ, PT ;  /* 0x000000ff3900720c */ /* 0x000fda0003f25270 */
[----:B-12---:R-:W-:-:S05]  /*2010*/  @P1 LEA R4, R3, UR51, 0x3 ;  /* 0x0000003303041c11 */ /* 0x006fca000f8e18ff */
[----:B------:R-:W-:-:S05]  /*2020*/  @P1 VIADD R5, R4, 0x40 ;  /* 0x0000004004051836 */ /* 0x000fca0000000000 */
[----:B------:R-:W-:-:S04]  /*2030*/  @P1 PRMT R5, R56, 0x654, R5 ;  /* 0x0000065438051816 */ /* 0x000fc80000000005 */
[----:B------:R1:W-:Y:S01]  /*2040*/  @P1 SYNCS.ARRIVE.TRANS64.RED.A1T0 RZ, [R5+URZ], RZ ;  /* 0x000000ff05ff19a7 */ /* 0x0003e2000810043f */
[----:B------:R-:W-:-:S13]  /*2050*/  ISETP.GT.U32.AND P1, PT, R22, 0x1, PT ;  /* 0x000000011600780c */ /* 0x000fda0003f24070 */
[----:B-1----:R-:W-:Y:S05]  /*2060*/  @P1 BRA `(.L_x_34) ;  /* 0x0000000000041947 */ /* 0x002fea0003800000 */
[----:B------:R-:W-:Y:S01]  /*2070*/  BPT.TRAP 0x1 ;  /* 0x000000040000795c */ /* 0x000fe20000300000 */
.L_x_34:
[----:B------:R-:W-:Y:S01]  /*2080*/  UIADD3 UR10, UR10, 0x1, URZ ;  /* 0x000000010a0a7890 */ /* 0x000fe2000fffe03f */
[C---:B------:R-:W-:Y:S01]  /*2090*/  ISETP.GT.AND P2, PT, R0.reuse, 0x1, PT ;  /* 0x000000010000780c */ /* 0x040fe20003f44270 */
[----:B------:R-:W-:Y:S02]  /*20a0*/  VIADD R3, R3, 0x1 ;  /* 0x0000000103037836 */ /* 0x000fe40000000000 */
[----:B------:R-:W-:Y:S01]  /*20b0*/  UISETP.NE.AND UP0, UPT, UR10, 0x8, UPT ;  /* 0x000000080a00788c */ /* 0x000fe2000bf05270 */
[----:B------:R-:W-:Y:S02]  /*20c0*/  VIADD R0, R0, 0xffffffff ;  /* 0xffffffff00007836 */ /* 0x000fe40000000000 */
[C---:B------:R-:W-:Y:S01]  /*20d0*/  ISETP.NE.AND P1, PT, R3.reuse, 0x8, PT ;  /* 0x000000080300780c */ /* 0x040fe20003f25270 */
[----:B------:R-:W-:Y:S02]  /*20e0*/  USEL UR4, URZ, 0x1, UP0 ;  /* 0x000000013f047887 */ /* 0x000fe40008000000 */
[----:B------:R-:W-:Y:S01]  /*20f0*/  USEL UR10, UR10, URZ, UP0 ;  /* 0x0000003f0a0a7287 */ /* 0x000fe20008000000 */
[----:B------:R-:W-:-:S03]  /*2100*/  SEL R3, R3, RZ, P1 ;  /* 0x000000ff03037207 */ /* 0x000fc60000800000 */
[----:B------:R-:W-:Y:S01]  /*2110*/  LOP3.LUT R6, R6, UR4, RZ, 0x3c, !PT ;  /* 0x0000000406067c12 */ /* 0x000fe2000f8e3cff */
[----:B------:R-:W-:Y:S07]  /*2120*/  @P2 BRA `(.L_x_35) ;  /* 0xfffffffc000c2947 */ /* 0x000fee000383ffff */
.L_x_28:
[----:B------:R-:W1:Y:S02]  /*2130*/  LDC R0, c[0x0][0x28c] ;  /* 0x0000a300ff007b82 */ /* 0x000e640000000800 */
[----:B-1----:R-:W-:-:S13]  /*2140*/  ISETP.GE.AND P1, PT, R0, 0x1, PT ;  /* 0x000000010000780c */ /* 0x002fda0003f26270 */
[----:B------:R-:W-:Y:S05]  /*2150*/  @!P1 BRA `(.L_x_36) ;  /* 0x0000000000449947 */ /* 0x000fea0003800000 */
[----:B------:R-:W-:Y:S05]  /*2160*/  @!P0 BRA `(.L_x_37) ;  /* 0x0000000000048947 */ /* 0x000fea0003800000 */
[----:B------:R-:W-:Y:S01]  /*2170*/  BPT.TRAP 0x1 ;  /* 0x000000040000795c */ /* 0x000fe20000300000 */
.L_x_37:
[----:B------:R-:W-:Y:S01]  /*2180*/  ISETP.NE.AND P0, PT, R57, RZ, PT ;  /* 0x000000ff3900720c */ /* 0x000fe20003f05270 */
[----:B------:R-:W-:Y:S01]  /*2190*/  UISETP.LT.AND UP1, UPT, UR49, 0x1, UPT ;  /* 0x000000013100788c */ /* 0x000fe2000bf21270 */
[----:B------:R-:W-:-:S11]  /*21a0*/  IMAD.U32 R3, RZ, RZ, UR51 ;  /* 0x00000033ff037e24 */ /* 0x000fd6000f8e00ff */
[----:B------:R-:W-:-:S05]  /*21b0*/  VOTEU.ANY UP0, P0 ;  /* 0x00000000003f7886 */ /* 0x000fca0000000100 */
[----:B------:R-:W-:-:S04]  /*21c0*/  @UP0 USEL UR4, UR49, 0x1, UP1 ;  /* 0x0000000131040887 */ /* 0x000fc80008800000 */
[----:B------:R-:W-:-:S06]  /*21d0*/  @UP0 UIADD3 UR4, UR39, UR49, -UR4 ;  /* 0x0000003127040290 */ /* 0x000fcc000fffe804 */
[----:B------:R-:W-:-:S04]  /*21e0*/  IMAD.U32 R0, RZ, RZ, UR4 ;  /* 0x00000004ff007e24 */ /* 0x000fc8000f8e00ff */
[----:B------:R-:W-:-:S05]  /*21f0*/  @P0 IMAD.SHL.U32 R0, R0, 0x8, RZ ;  /* 0x0000000800000824 */ /* 0x000fca00078e00ff */
[----:B------:R-:W-:-:S04]  /*2200*/  @P0 LOP3.LUT R0, R0, 0x38, RZ, 0xc0, !PT ;  /* 0x0000003800000812 */ /* 0x000fc800078ec0ff */
[----:B------:R-:W-:-:S04]  /*2210*/  @P0 IADD3 R3, R3, 0x40, R0 ;  /* 0x0000004003030810 */ /* 0x000fc80007ffe000 */
[----:B------:R-:W-:-:S04]  /*2220*/  @P0 PRMT R3, R56, 0x654, R3 ;  /* 0x0000065438030816 */ /* 0x000fc80000000003 */
[----:B------:R1:W-:Y:S01]  /*2230*/  @P0 SYNCS.ARRIVE.TRANS64.RED.A1T0 RZ, [R3+URZ], RZ ;  /* 0x000000ff03ff09a7 */ /* 0x0003e2000810043f */
[----:B------:R-:W-:-:S13]  /*2240*/  ISETP.GT.U32.AND P0, PT, R22, 0x1, PT ;  /* 0x000000011600780c */ /* 0x000fda0003f04070 */
[----:B-1----:R-:W-:Y:S05]  /*2250*/  @P0 BRA `(.L_x_36) ;  /* 0x0000000000040947 */ /* 0x002fea0003800000 */
[----:B------:R-:W-:Y:S01]  /*2260*/  BPT.TRAP 0x1 ;  /* 0x000000040000795c */ /* 0x000fe20000300000 */
.L_x_36:
[----:B------:R-:W-:Y:S01]  /*2270*/  UIADD3 UR4, UR51, 0x200, URZ ;  /* 0x0000020033047890 */ /* 0x000fe2000fffe03f */
[----:B------:R-:W-:Y:S02]  /*2280*/  R2UR UR42, R23 ;  /* 0x00000000172a72ca */ /* 0x000fe400000e0000 */
[----:B------:R-:W-:Y:S01]  /*2290*/  R2UR UR41, R62 ;  /* 0x000000003e2972ca */ /* 0x000fe200000e0000 */
[----:B------:R-:W-:-:S06]  /*22a0*/  ULOP3.LUT UP0, URZ, UR4, 0x1bf, URZ, 0xc0, !UPT ;  /* 0x000001bf043f7892 */ /* 0x000fcc000f80c03f */
[----:B------:R-:W-:-:S04]  /*22b0*/  PLOP3.LUT P0, PT, PT, PT, UP0, 0x80, 0x0 ;  /* 0x000000000000781c */ /* 0x000fc80003f0f008 */
[----:B------:R-:W-:Y:S02]  /*22c0*/  USHF.L.U32 UR42, UR42, 0x7, URZ ;  /* 0x000000072a2a7899 */ /* 0x000fe4000800063f */
[----:B------:R-:W-:-:S07]  /*22d0*/  USHF.L.U32 UR41, UR41, 0x6, URZ ;  /* 0x0000000629297899 */ /* 0x000fce000800063f */
[----:B------:R-:W-:Y:S05]  /*22e0*/  @!P0 BRA `(.L_x_38) ;  /* 0x00000000007c8947 */ /* 0x000fea0003800000 */
        /* <DEDUP_REMOVED lines=16> */
.L_x_39:
[----:B------:R1:W2:Y:S01]  /*23f0*/  LDC.64 R14, c[0x4][R23] ;  /* 0x01000000170e7b82 */ /* 0x0002a20000000a00 */
[----:B------:R-:W-:Y:S01]  /*2400*/  ULDC.64 UR4, c[0x4][0x80] ;  /* 0x0100200000047ab9 */ /* 0x000fe20000000a00 */
[----:B------:R-:W-:Y:S01]  /*2410*/  ULDC.64 UR6, c[0x4][0x10] ;  /* 0x0100040000067ab9 */ /* 0x000fe20000000a00 */
[----:B------:R-:W-:Y:S02]  /*2420*/  IMAD.U32 R4, RZ, RZ, UR4 ;  /* 0x00000004ff047e24 */ /* 0x000fe4000f8e00ff */
        /* <DEDUP_REMOVED lines=10> */
[----:B--2---:R-:W-:Y:S05]  /*24d0*/  CALL.ABS.NOINC R14 ;  /* 0x000000000e007343 */ /* 0x004fea0003c00000 */
.L_x_38:
[----:B------:R-:W-:Y:S02]  /*24e0*/  ULDC.64 UR4, c[0x0][0x590] ;  /* 0x0001640000047ab9 */ /* 0x000fe40000000a00 */
[----:B------:R-:W-:Y:S02]  /*24f0*/  IMAD.U32 R66, RZ, RZ, UR4 ;  /* 0x00000004ff427e24 */ /* 0x000fe4000f8e00ff */
[----:B------:R-:W-:-:S03]  /*2500*/  IMAD.U32 R67, RZ, RZ, UR5 ;  /* 0x00000005ff437e24 */ /* 0x000fc6000f8e00ff */
[----:B------:R-:W-:-:S04]  /*2510*/  ISETP.NE.U32.AND P0, PT, R66, RZ, PT ;  /* 0x000000ff4200720c */ /* 0x000fc80003f05070 */
[----:B------:R-:W-:-:S13]  /*2520*/  ISETP.NE.AND.EX P0, PT, R67, RZ, PT, P0 ;  /* 0x000000ff4300720c */ /* 0x000fda0003f05300 */
[----:B------:R-:W-:Y:S05]  /*2530*/  @!P0 BRA `(.L_x_40) ;  /* 0x0000000000348947 */ /* 0x000fea0003800000 */
[----:B------:R-:W-:Y:S02]  /*2540*/  ULDC.64 UR4, c[0x0][0x588] ;  /* 0x0001620000047ab9 */ /* 0x000fe40000000a00 */
[----:B------:R-:W-:-:S04]  /*2550*/  ISETP.NE.U32.AND P1, PT, RZ, UR4, PT ;  /* 0x00000004ff007c0c */ /* 0x000fc8000bf25070 */
[----:B------:R-:W-:-:S13]  /*2560*/  ISETP.NE.AND.EX P1, PT, RZ, UR5, PT, P1 ;  /* 0x00000005ff007c0c */ /* 0x000fda000bf25310 */
[----:B------:R-:W-:Y:S05]  /*2570*/  @!P1 BRA `(.L_x_41) ;  /* 0x0000000000189947 */ /* 0x000fea0003800000 */
[----:B--2---:R-:W1:Y:S01]  /*2580*/  LDC.64 R4, c[0x0][0x588] ;  /* 0x00016200ff047b82 */ /* 0x004e620000000a00 */
[----:B------:R-:W-:-:S04]  /*2590*/  IMAD R3, R66, UR43, RZ ;  /* 0x0000002b42037c24 */ /* 0x000fc8000f8e02ff */
[----:B-1----:R-:W-:-:S05]  /*25a0*/  IMAD.WIDE R4, R3, 0x4, R4 ;  /* 0x0000000403047825 */ /* 0x002fca00078e0204 */
[----:B-----5:R1:W5:Y:S01]  /*25b0*/  LDG.E R59, desc[UR54][R4.64] ;  /* 0x00000036043b7981 */ /* 0x020362000c1e1900 */
[----:B------:R-:W-:Y:S01]  /*25c0*/  IMAD.MOV.U32 R58, RZ, RZ, 0x1 ;  /* 0x00000001ff3a7424 */ /* 0x000fe200078e00ff */
[----:B------:R-:W-:Y:S06]  /*25d0*/  BRA `(.L_x_40) ;  /* 0x00000000000c7947 */ /* 0x000fec0003800000 */
.L_x_41:
[----:B------:R-:W-:Y:S01]  /*25e0*/  ULDC UR4, c[0x0][0x580] ;  /* 0x0001600000047ab9 */ /* 0x000fe20000000800 */
[----:B------:R-:W-:Y:S02]  /*25f0*/  IMAD.MOV.U32 R58, RZ, RZ, 0x1 ;  /* 0x00000001ff3a7424 */ /* 0x000fe400078e00ff */
[----:B-----5:R-:W-:-:S07]  /*2600*/  IMAD.U32 R59, RZ, RZ, UR4 ;  /* 0x00000004ff3b7e24 */ /* 0x020fce000f8e00ff */
.L_x_40:
[----:B-12---:R-:W1:Y:S02]  /*2610*/  LDC.64 R4, c[0x0][0x5b0] ;  /* 0x00016c00ff047b82 */ /* 0x006e640000000a00 */
[----:B-1----:R-:W-:-:S04]  /*2620*/  ISETP.NE.U32.AND P1, PT, R4, RZ, PT ;  /* 0x000000ff0400720c */ /* 0x002fc80003f25070 */
[----:B------:R-:W-:-:S13]  /*2630*/  ISETP.NE.AND.EX P1, PT, R5, RZ, PT, P1 ;  /* 0x000000ff0500720c */ /* 0x000fda0003f25310 */
[----:B------:R-:W-:Y:S05]  /*2640*/  @!P1 BRA `(.L_x_42) ;  /* 0x00000000002c9947 */ /* 0x000fea0003800000 */
[----:B------:R-:W-:Y:S02]  /*2650*/  ULDC.64 UR4, c[0x0][0x5a8] ;  /* 0x00016a0000047ab9 */ /* 0x000fe40000000a00 */
[----:B------:R-:W-:-:S04]  /*2660*/  ISETP.NE.U32.AND P1, PT, RZ, UR4, PT ;  /* 0x00000004ff007c0c */ /* 0x000fc8000bf25070 */
[----:B------:R-:W-:-:S13]  /*2670*/  ISETP.NE.AND.EX P1, PT, RZ, UR5, PT, P1 ;  /* 0x00000005ff007c0c */ /* 0x000fda000bf25310 */
[----:B------:R-:W-:Y:S05]  /*2680*/  @!P1 BRA `(.L_x_43) ;  /* 0x0000000000149947 */ /* 0x000fea0003800000 */
[----:B---3-5:R-:W1:Y:S01]  /*2690*/  LDC.64 R60, c[0x0][0x5a8] ;  /* 0x00016a00ff3c7b82 */ /* 0x028e620000000a00 */
[----:B------:R-:W-:-:S04]  /*26a0*/  IMAD R3, R4, UR43, RZ ;  /* 0x0000002b04037c24 */ /* 0x000fc8000f8e02ff */
[----:B-1----:R-:W-:-:S06]  /*26b0*/  IMAD.WIDE R60, R3, 0x4, R60 ;  /* 0x00000004033c7825 */ /* 0x002fcc00078e023c */
[----:B------:R1:W5:Y:S01]  /*26c0*/  LDG.E R60, desc[UR54][R60.64] ;  /* 0x000000363c3c7981 */ /* 0x000362000c1e1900 */
[----:B------:R-:W-:Y:S05]  /*26d0*/  BRA `(.L_x_42) ;  /* 0x0000000000087947 */ /* 0x000fea0003800000 */
.L_x_43:
[----:B------:R-:W-:Y:S02]  /*26e0*/  ULDC UR4, c[0x0][0x5a0] ;  /* 0x0001680000047ab9 */ /* 0x000fe40000000800 */
[----:B-----5:R-:W-:-:S07]  /*26f0*/  IMAD.U32 R60, RZ, RZ, UR4 ;  /* 0x00000004ff3c7e24 */ /* 0x020fce000f8e00ff */
.L_x_42:
[----:B------:R-:W-:Y:S01]  /*2700*/  ULDC.64 UR4, c[0x0][0x588] ;  /* 0x0001620000047ab9 */ /* 0x000fe20000000a00 */
[----:B------:R-:W-:Y:S01]  /*2710*/  ISETP.NE.U32.AND P1, PT, R66, RZ, PT ;  /* 0x000000ff4200720c */ /* 0x000fe20003f25070 */
[----:B------:R-:W-:Y:S02]  /*2720*/  UISETP.NE.U32.AND UP0, UPT, UR4, URZ, UPT ;  /* 0x0000003f0400728c */ /* 0x000fe4000bf05070 */
[----:B------:R-:W-:Y:S01]  /*2730*/  ISETP.NE.U32.AND P3, PT, RZ, UR4, PT ;  /* 0x00000004ff007c0c */ /* 0x000fe2000bf65070 */
[----:B------:R-:W-:Y:S01]  /*2740*/  IMAD.MOV.U32 R3, RZ, RZ, 0x1 ;  /* 0x00000001ff037424 */ /* 0x000fe200078e00ff */
[----:B------:R-:W-:Y:S01]  /*2750*/  ISETP.NE.AND.EX P4, PT, R67, RZ, PT, P1 ;  /* 0x000000ff4300720c */ /* 0x000fe20003f85310 */
[----:B------:R-:W-:Y:S02]  /*2760*/  UISETP.NE.AND.EX UP0, UPT, UR5, URZ, UPT, UP0 ;  /* 0x0000003f0500728c */ /* 0x000fe4000bf05300 */
[----:B------:R-:W-:Y:S01]  /*2770*/  ISETP.NE.AND.EX P3, PT, RZ, UR5, PT, P3 ;  /* 0x00000005ff007c0c */ /* 0x000fe2000bf65330 */
[----:B------:R-:W-:-:S03]  /*2780*/  IMAD.MOV.U32 R0, RZ, RZ, 0x1 ;  /* 0x00000001ff007424 */ /* 0x000fc600078e00ff */
[----:B------:R-:W-:-:S04]  /*2790*/  PLOP3.LUT P2, PT, PT, PT, UP0, 0x80, 0x0 ;  /* 0x000000000000781c */ /* 0x000fc80003f4f008 */
[----:B------:R-:W-:-:S05]  /*27a0*/  PLOP3.LUT P2, PT, P2, PT, PT, 0x8, 0x0 ;  /* 0x000000000000781c */ /* 0x000fca000174e170 */
[----:B------:R-:W-:Y:S08]  /*27b0*/  @P3 BRA P4, `(.L_x_44) ;  /* 0x0000000000283947 */ /* 0x000ff00002000000 */
[----:B------:R-:W-:Y:S04]  /*27c0*/  BSSY B0, `(.L_x_45) ;  /* 0x0000008000007945 */ /* 0x000fe80003800000 */
[----:B------:R-:W-:Y:S05]  /*27d0*/  @!P0 BRA `(.L_x_46) ;  /* 0x0000000000148947 */ /* 0x000fea0003800000 */
[----:B------:R-:W-:Y:S02]  /*27e0*/  LOP3.LUT P4, RZ, R58, 0xff, RZ, 0xc0, !PT ;  /* 0x000000ff3aff7812 */ /* 0x000fe4000788c0ff */
[----:B------:R-:W-:-:S11]  /*27f0*/  PLOP3.LUT P3, PT, P2, PT, PT, 0x80, 0x0 ;  /* 0x000000000000781c */ /* 0x000fd6000176f070 */
[----:B------:R-:W-:Y:S05]  /*2800*/  @!P4 BRA `(.L_x_47) ;  /* 0x00000000000cc947 */ /* 0x000fea0003800000 */
[----:B-----5:R-:W-:Y:S01]  /*2810*/  FSETP.EQ.AND P3, PT, R59, RZ, PT ;  /* 0x000000ff3b00720b */ /* 0x020fe20003f62000 */
[----:B------:R-:W-:-:S12]  /*2820*/  BRA `(.L_x_47) ;  /* 0x0000000000047947 */ /* 0x000fd80003800000 */
.L_x_46:
[----:B-----5:R-:W-:-:S13]  /*2830*/  FSETP.EQ.AND P3, PT, R59, RZ, PT ;  /* 0x000000ff3b00720b */ /* 0x020fda0003f62000 */
.L_x_47:
[----:B------:R-:W-:Y:S05]  /*2840*/  BSYNC B0 ;  /* 0x0000000000007941 */ /* 0x000fea0003800000 */
.L_x_45:
[----:B------:R-:W-:-:S07]  /*2850*/  SEL R3, RZ, 0x1, P3 ;  /* 0x00000001ff037807 */ /* 0x000fce0001800000 */
.L_x_44:
[----:B------:R-:W-:Y:S04]  /*2860*/  BSSY B0, `(.L_x_48) ;  /* 0x0000007000007945 */ /* 0x000fe80003800000 */
[----:B------:R-:W-:Y:S05]  /*2870*/  @!P0 BRA `(.L_x_49) ;  /* 0x0000000000108947 */ /* 0x000fea0003800000 */
[----:B------:R-:W-:-:S13]  /*2880*/  LOP3.LUT P0, RZ, R58, 0xff, RZ, 0xc0, !PT ;  /* 0x000000ff3aff7812 */ /* 0x000fda000780c0ff */
[----:B------:R-:W-:Y:S05]  /*2890*/  @!P0 BRA `(.L_x_50) ;  /* 0x00000000000c8947 */ /* 0x000fea0003800000 */
[----:B-----5:R-:W-:Y:S01]  /*28a0*/  FSETP.EQ.AND P2, PT, R59, RZ, PT ;  /* 0x000000ff3b00720b */ /* 0x020fe20003f42000 */
[----:B------:R-:W-:-:S12]  /*28b0*/  BRA `(.L_x_50) ;  /* 0x0000000000047947 */ /* 0x000fd80003800000 */
.L_x_49:
[----:B-----5:R-:W-:-:S13]  /*28c0*/  FSETP.EQ.AND P2, PT, R59, RZ, PT ;  /* 0x000000ff3b00720b */ /* 0x020fda0003f42000 */
.L_x_50:
[----:B------:R-:W-:Y:S05]  /*28d0*/  BSYNC B0 ;  /* 0x0000000000007941 */ /* 0x000fea0003800000 */
.L_x_48:
[----:B------:R-:W-:Y:S01]  /*28e0*/  PRMT R3, R3, 0x9910, RZ ;  /* 0x0000991003037816 */ /* 0x000fe200000000ff */
[----:B------:R-:W-:Y:S01]  /*28f0*/  ULOP3.LUT UR4, UR48, 0x1, URZ, 0x3c, !UPT ;  /* 0x0000000130047892 */ /* 0x000fe2000f8e3c3f */
[----:B------:R-:W-:Y:S01]  /*2900*/  BSSY B0, `(.L_x_51) ;  /* 0x0000031000007945 */ /* 0x000fe20003800000 */
[----:B------:R-:W-:Y:S01]  /*2910*/  IMAD.U32 R12, RZ, RZ, UR47 ;  /* 0x0000002fff0c7e24 */ /* 0x000fe2000f8e00ff */
[----:B------:R-:W-:Y:S02]  /*2920*/  ISETP.NE.AND P0, PT, R3, RZ, PT ;  /* 0x000000ff0300720c */ /* 0x000fe40003f05270 */
[----:B------:R-:W-:Y:S02]  /*2930*/  CS2R R10, SRZ ;  /* 0x00000000000a7805 */ /* 0x000fe4000001ff00 */
[----:B------:R-:W-:Y:S01]  /*2940*/  CS2R R8, SRZ ;  /* 0x0000000000087805 */ /* 0x000fe2000001ff00 */
[----:B------:R-:W-:Y:S01]  /*2950*/  IMAD.U32 R3, RZ, RZ, UR4 ;  /* 0x00000004ff037e24 */ /* 0x000fe2000f8e00ff */
[----:B------:R-:W-:-:S02]  /*2960*/  CS2R R6, SRZ ;  /* 0x0000000000067805 */ /* 0x000fc4000001ff00 */
[----:B------:R-:W-:-:S05]  /*2970*/  CS2R R4, SRZ ;  /* 0x0000000000047805 */ /* 0x000fca000001ff00 */
[----:B------:R-:W-:Y:S05]  /*2980*/  @!P0 BRA `(.L_x_52) ;  /* 0x0000000000a08947 */ /* 0x000fea0003800000 */
[----:B------:R-:W-:-:S13]  /*2990*/  ISETP.NE.AND P3, PT, R65, 0x3, PT ;  /* 0x000000034100780c */ /* 0x000fda0003f65270 */
[----:B------:R-:W-:Y:S05]  /*29a0*/  @!P3 BRA `(.L_x_53) ;  /* 0x000000000004b947 */ /* 0x000fea0003800000 */
[----:B------:R-:W-:Y:S01]  /*29b0*/  BPT.TRAP 0x1 ;  /* 0x000000040000795c */ /* 0x000fe20000300000 */
.L_x_53:
[----:B------:R-:W-:Y:S01]  /*29c0*/  IMAD.U32 R5, RZ, RZ, UR47 ;  /* 0x0000002fff057e24 */ /* 0x000fe2000f8e00ff */
[----:B------:R-:W-:Y:S02]  /*29d0*/  SHF.L.U32 R4, R3, 0x1f, RZ ;  /* 0x0000001f03047819 */ /* 0x000fe400000006ff */
[----:B------:R-:W-:Y:S02]  /*29e0*/  CS2R R10, SRZ ;  /* 0x00000000000a7805 */ /* 0x000fe4000001ff00 */
[----:B------:R-:W-:-:S04]  /*29f0*/  LEA R5, R5, UR51, 0x3 ;  /* 0x0000003305057c11 */ /* 0x000fc8000f8e18ff */
[----:B------:R-:W2:Y:S02]  /*2a00*/  SYNCS.PHASECHK.TRANS64.TRYWAIT P3, [R5+URZ+0x80], R4 ;  /* 0x00008004050075a7 */ /* 0x000ea4000806017f */
[----:B--2---:R-:W-:Y:S05]  /*2a10*/  @!P3 BRA `(.L_x_54) ;  /* 0x000000440008b947 */ /* 0x004fea0003800000 */
.L_x_140:
[----:B------:R-:W-:Y:S02]  /*2a20*/  CS2R R8, SRZ ;  /* 0x0000000000087805 */ /* 0x000fe4000001ff00 */
[----:B------:R-:W-:Y:S02]  /*2a30*/  CS2R R6, SRZ ;  /* 0x0000000000067805 */ /* 0x000fe4000001ff00 */
[----:B--2---:R-:W-:Y:S01]  /*2a40*/  CS2R R4, SRZ ;  /* 0x0000000000047805 */ /* 0x004fe2000001ff00 */
[----:B------:R-:W-:Y:S06]  /*2a50*/  @P2 BRA `(.L_x_55) ;  /* 0x0000000000542947 */ /* 0x000fec0003800000 */
[C---:B------:R-:W-:Y:S01]  /*2a60*/  IMAD.SHL.U32 R4, R18.reuse, 0x10, RZ ;  /* 0x0000001012047824 */ /* 0x040fe200078e00ff */
[----:B------:R-:W-:Y:S01]  /*2a70*/  SHF.R.U32.HI R7, RZ, 0x1, R18 ;  /* 0x00000001ff077819 */ /* 0x000fe20000011612 */
[C---:B------:R-:W-:Y:S01]  /*2a80*/  IMAD.SHL.U32 R5, R18.reuse, 0x20, RZ ;  /* 0x0000002012057824 */ /* 0x040fe200078e00ff */
[C---:B------:R-:W-:Y:S01]  /*2a90*/  LOP3.LUT P3, RZ, R18.reuse, 0x4, RZ, 0xc0, !PT ;  /* 0x0000000412ff7812 */ /* 0x040fe2000786c0ff */
[----:B------:R-:W-:Y:S01]  /*2aa0*/  IMAD.SHL.U32 R9, R18, 0x4, RZ ;  /* 0x0000000412097824 */ /* 0x000fe200078e00ff */
[----:B------:R-:W-:Y:S01]  /*2ab0*/  LOP3.LUT R4, R4, 0xe00, RZ, 0xc0, !PT ;  /* 0x00000e0004047812 */ /* 0x000fe200078ec0ff */
[----:B------:R-:W-:Y:S05]  /*2ac0*/  WARPSYNC.ALL ;  /* 0x0000000000007948 */ /* 0x000fea0003800000 */
[----:B------:R-:W-:-:S02]  /*2ad0*/  LOP3.LUT R6, R5, 0xc0, RZ, 0xc0, !PT ;  /* 0x000000c005067812 */ /* 0x000fc400078ec0ff */
[----:B------:R-:W-:Y:S02]  /*2ae0*/  LOP3.LUT R4, R4, 0x20, R5, 0xf8, !PT ;  /* 0x0000002004047812 */ /* 0x000fe400078ef805 */
[----:B------:R-:W-:Y:S02]  /*2af0*/  LOP3.LUT R6, R6, 0x8, R7, 0xf8, !PT ;  /* 0x0000000806067812 */ /* 0x000fe400078ef807 */
[----:B------:R-:W-:Y:S01]  /*2b00*/  LOP3.LUT R4, R4, 0x100, R5, 0xf8, !PT ;  /* 0x0000010004047812 */ /* 0x000fe200078ef805 */
[----:B------:R-:W-:Y:S01]  /*2b10*/  IMAD.U32 R5, RZ, RZ, UR47 ;  /* 0x0000002fff057e24 */ /* 0x000fe2000f8e00ff */
[----:B------:R-:W-:-:S04]  /*2b20*/  LOP3.LUT R9, R6, 0x18, R9, 0x78, !PT ;  /* 0x0000001806097812 */ /* 0x000fc800078e7809 */
[----:B------:R-:W-:-:S05]  /*2b30*/  LOP3.LUT R4, R4, R9, RZ, 0xfc, !PT ;  /* 0x0000000904047212 */ /* 0x000fca00078efcff */
[----:B------:R-:W-:-:S05]  /*2b40*/  IMAD R4, R5, 0x1000, R4 ;  /* 0x0000100005047824 */ /* 0x000fca00078e0204 */
[----:B------:R-:W-:-:S05]  /*2b50*/  LEA R4, R4, UR51, 0x1 ;  /* 0x0000003304047c11 */ /* 0x000fca000f8e08ff */
[C---:B------:R-:W-:Y:S02]  /*2b60*/  VIADD R5, R4.reuse, 0x200 ;  /* 0x0000020004057836 */ /* 0x040fe40000000000 */
[----:B------:R-:W-:Y:S02]  /*2b70*/  VIADD R8, R4, 0x220 ;  /* 0x0000022004087836 */ /* 0x000fe40000000000 */
[----:B------:R-:W-:Y:S02]  /*2b80*/  @P3 VIADD R8, R5, 0xffffffe0 ;  /* 0xffffffe005083836 */ /* 0x000fe40000000000 */
[----:B------:R-:W2:Y:S04]  /*2b90*/  LDSM.16.M88.4 R4, [R4+0x200] ;  /* 0x000200000404783b */ /* 0x000ea80000000200 */
[----:B------:R-:W4:Y:S02]  /*2ba0*/  LDSM.16.M88.4 R8, [R8] ;  /* 0x000000000808783b */ /* 0x000f240000000200 */
.L_x_55:
[----:B------:R-:W-:-:S04]  /*2bb0*/  UIADD3 UR4, UR47, 0x1, URZ ;  /* 0x000000012f047890 */ /* 0x000fc8000fffe03f */
[----:B------:R-:W-:-:S04]  /*2bc0*/  UISETP.NE.AND UP0, UPT, UR4, 0x3, UPT ;  /* 0x000000030400788c */ /* 0x000fc8000bf05270 */
[----:B------:R-:W-:Y:S02]  /*2bd0*/  USEL UR5, URZ, 0x1, UP0 ;  /* 0x000000013f057887 */ /* 0x000fe40008000000 */
[----:B------:R-:W-:-:S04]  /*2be0*/  USEL UR4, UR4, URZ, UP0 ;  /* 0x0000003f04047287 */ /* 0x000fc80008000000 */
[----:B------:R-:W-:Y:S02]  /*2bf0*/  LOP3.LUT R3, R3, UR5, RZ, 0x3c, !PT ;  /* 0x0000000503037c12 */ /* 0x000fe4000f8e3cff */
[----:B------:R-:W-:-:S07]  /*2c00*/  IMAD.U32 R12, RZ, RZ, UR4 ;  /* 0x00000004ff0c7e24 */ /* 0x000fce000f8e00ff */
.L_x_52:
[----:B------:R-:W-:Y:S05]  /*2c10*/  BSYNC B0 ;  /* 0x0000000000007941 */ /* 0x000fea0003800000 */
.L_x_51:
[C---:B-----5:R-:W-:Y:S01]  /*2c20*/  FMUL R62, R60.reuse, R24 ;  /* 0x000000183c3e7220 */ /* 0x060fe20000400000 */
[C---:B------:R-:W-:Y:S01]  /*2c30*/  FMUL R13, R60.reuse, R26 ;  /* 0x0000001a3c0d7220 */ /* 0x040fe20000400000 */
[--C-:B--2---:R-:W-:Y:S02]  /*2c40*/  HADD2.F32 R24, -RZ, R5.reuse.H0_H0 ;  /* 0x20000005ff187230 */ /* 0x104fe40000004100 */
[C---:B------:R-:W-:Y:S01]  /*2c50*/  FMUL R27, R60.reuse, R27 ;  /* 0x0000001b3c1b7220 */ /* 0x040fe20000400000 */
[----:B------:R-:W-:Y:S02]  /*2c60*/  HADD2.F32 R26, -RZ, R5.H1_H1 ;  /* 0x30000005ff1a7230 */ /* 0x000fe40000004100 */
[----:B------:R-:W-:Y:S01]  /*2c70*/  FMUL R31, R60, R31 ;  /* 0x0000001f3c1f7220 */ /* 0x000fe20000400000 */
[----:B------:R-:W-:Y:S02]  /*2c80*/  HADD2.F32 R20, -RZ, R4.H1_H1 ;  /* 0x30000004ff147230 */ /* 0x000fe40000004100 */
[----:B------:R-:W-:Y:S01]  /*2c90*/  FFMA R15, R59, R24, R13 ;  /* 0x000000183b0f7223 */ /* 0x000fe2000000000d */
[----:B------:R-:W-:-:S02]  /*2ca0*/  HADD2.F32 R24, -RZ, R7.H0_H0 ;  /* 0x20000007ff187230 */ /* 0x000fc40000004100 */
[C---:B------:R-:W-:Y:S01]  /*2cb0*/  FFMA R64, R59.reuse, R26, R27 ;  /* 0x0000001a3b407223 */ /* 0x040fe2000000001b */
[C---:B------:R-:W-:Y:S01]  /*2cc0*/  FMUL R13, R60.reuse, R30 ;  /* 0x0000001e3c0d7220 */ /* 0x040fe20000400000 */
[----:B------:R-:W-:Y:S02]  /*2cd0*/  HADD2.F32 R26, -RZ, R7.H1_H1 ;  /* 0x30000007ff1a7230 */ /* 0x000fe40000004100 */
[C---:B------:R-:W-:Y:S01]  /*2ce0*/  FMUL R25, R60.reuse, R25 ;  /* 0x000000193c197220 */ /* 0x040fe20000400000 */
[C---:B------:R-:W-:Y:S01]  /*2cf0*/  FMUL R35, R60.reuse, R35 ;  /* 0x000000233c237220 */ /* 0x040fe20000400000 */
[C---:B------:R-:W-:Y:S01]  /*2d00*/  FFMA R21, R59.reuse, R24, R13 ;  /* 0x000000183b157223 */ /* 0x040fe2000000000d */
[--C-:B----4-:R-:W-:Y:S02]  /*2d10*/  HADD2.F32 R24, -RZ, R9.reuse.H0_H0 ;  /* 0x20000009ff187230 */ /* 0x110fe40000004100 */
[----:B------:R-:W-:Y:S01]  /*2d20*/  FFMA R30, R59, R26, R31 ;  /* 0x0000001a3b1e7223 */ /* 0x000fe2000000001f */
[----:B------:R-:W-:Y:S01]  /*2d30*/  FMUL R13, R60, R34 ;  /* 0x000000223c0d7220 */ /* 0x000fe20000400000 */
[----:B------:R-:W-:-:S02]  /*2d40*/  HADD2.F32 R26, -RZ, R9.H1_H1 ;  /* 0x30000009ff1a7230 */ /* 0x000fc40000004100 */
[C---:B------:R-:W-:Y:S01]  /*2d50*/  FFMA R25, R59.reuse, R20, R25 ;  /* 0x000000143b197223 */ /* 0x040fe20000000019 */
[----:B------:R-:W-:Y:S02]  /*2d60*/  HADD2.F32 R20, -RZ, R6.H1_H1 ;  /* 0x30000006ff147230 */ /* 0x000fe40000004100 */
[----:B------:R-:W-:Y:S01]  /*2d70*/  FMUL R29, R60, R29 ;  /* 0x0000001d3c1d7220 */ /* 0x000fe20000400000 */
[----:B------:R-:W-:Y:S02]  /*2d80*/  HADD2.F32 R14, -RZ, R4.H0_H0 ;  /* 0x20000004ff0e7230 */ /* 0x000fe40000004100 */
[C---:B------:R-:W-:Y:S01]  /*2d90*/  FFMA R24, R59.reuse, R24, R13 ;  /* 0x000000183b187223 */ /* 0x040fe2000000000d */
[C---:B------:R-:W-:Y:S01]  /*2da0*/  FFMA R35, R59.reuse, R26, R35 ;  /* 0x0000001a3b237223 */ /* 0x040fe20000000023 */
[C---:B------:R-:W-:Y:S02]  /*2db0*/  IMAD.SHL.U32 R13, R18.reuse, 0x10, RZ ;  /* 0x00000010120d7824 */ /* 0x040fe400078e00ff */
[----:B------:R-:W-:Y:S01]  /*2dc0*/  FFMA R29, R59, R20, R29 ;  /* 0x000000143b1d7223 */ /* 0x000fe2000000001d */
[----:B------:R-:W-:-:S02]  /*2dd0*/  IMAD.SHL.U32 R26, R18, 0x20, RZ ;  /* 0x00000020121a7824 */ /* 0x000fc400078e00ff */
[----:B------:R-:W-:Y:S01]  /*2de0*/  FFMA R62, R59, R14, R62 ;  /* 0x0000000e3b3e7223 */ /* 0x000fe2000000003e */
[----:B------:R-:W-:Y:S02]  /*2df0*/  HADD2.F32 R20, -RZ, R8.H1_H1 ;  /* 0x30000008ff147230 */ /* 0x000fe40000004100 */
[C---:B------:R-:W-:Y:S01]  /*2e00*/  FMUL R33, R60.reuse, R33 ;  /* 0x000000213c217220 */ /* 0x040fe20000400000 */
[----:B------:R-:W-:Y:S01]  /*2e10*/  HADD2.F32 R14, -RZ, R6.H0_H0 ;  /* 0x20000006ff0e7230 */ /* 0x000fe20000004100 */
[----:B------:R-:W-:Y:S01]  /*2e20*/  LOP3.LUT R13, R13, 0xe00, RZ, 0xc0, !PT ;  /* 0x00000e000d0d7812 */ /* 0x000fe200078ec0ff */
[----:B------:R-:W-:Y:S01]  /*2e30*/  FMUL R28, R60, R28 ;  /* 0x0000001c3c1c7220 */ /* 0x000fe20000400000 */
[----:B------:R-:W-:Y:S01]  /*2e40*/  SHF.R.U32.HI R34, RZ, 0x1, R18 ;  /* 0x00000001ff227819 */ /* 0x000fe20000011612 */
[----:B------:R-:W-:Y:S01]  /*2e50*/  FFMA R33, R59, R20, R33 ;  /* 0x000000143b217223 */ /* 0x000fe20000000021 */
[----:B------:R-:W-:Y:S01]  /*2e60*/  LOP3.LUT R23, R26, 0xc0, RZ, 0xc0, !PT ;  /* 0x000000c01a177812 */ /* 0x000fe200078ec0ff */
[----:B------:R-:W-:Y:S01]  /*2e70*/  HADD2.F32 R20, -RZ, R10.H1_H1 ;  /* 0x3000000aff147230 */ /* 0x000fe20000004100 */
[----:B------:R-:W-:Y:S01]  /*2e80*/  LOP3.LUT R13, R13, 0x20, R26, 0xf8, !PT ;  /* 0x000000200d0d7812 */ /* 0x000fe200078ef81a */
[----:B------:R-:W-:Y:S01]  /*2e90*/  FFMA R28, R59, R14, R28 ;  /* 0x0000000e3b1c7223 */ /* 0x000fe2000000001c */
[----:B------:R-:W-:Y:S01]  /*2ea0*/  FMUL R37, R60, R37 ;  /* 0x000000253c257220 */ /* 0x000fe20000400000 */
[----:B------:R-:W-:Y:S01]  /*2eb0*/  LOP3.LUT R23, R23, 0x8, R34, 0xf8, !PT ;  /* 0x0000000817177812 */ /* 0x000fe200078ef822 */
[----:B------:R-:W-:-:S02]  /*2ec0*/  HADD2.F32 R14, -RZ, R8.H0_H0 ;  /* 0x20000008ff0e7230 */ /* 0x000fc40000004100 */
[----:B------:R-:W-:Y:S01]  /*2ed0*/  FMUL R32, R60, R32 ;  /* 0x000000203c207220 */ /* 0x000fe20000400000 */
[C---:B------:R-:W-:Y:S01]  /*2ee0*/  IMAD.SHL.U32 R34, R18.reuse, 0x4, RZ ;  /* 0x0000000412227824 */ /* 0x040fe200078e00ff */
[----:B------:R-:W-:Y:S01]  /*2ef0*/  LOP3.LUT R26, R13, 0x100, R26, 0xf8, !PT ;  /* 0x000001000d1a7812 */ /* 0x000fe200078ef81a */
[C---:B------:R-:W-:Y:S01]  /*2f00*/  FFMA R37, R59.reuse, R20, R37 ;  /* 0x000000143b257223 */ /* 0x040fe20000000025 */
[----:B------:R-:W-:Y:S01]  /*2f10*/  LOP3.LUT R13, R18, 0xff, RZ, 0xc0, !PT ;  /* 0x000000ff120d7812 */ /* 0x000fe200078ec0ff */
[----:B------:R-:W-:Y:S02]  /*2f20*/  HADD2.F32 R20, -RZ, R11.H1_H1 ;  /* 0x3000000bff147230 */ /* 0x000fe40000004100 */
[----:B------:R-:W-:Y:S01]  /*2f30*/  FFMA R32, R59, R14, R32 ;  /* 0x0000000e3b207223 */ /* 0x000fe20000000020 */
[----:B------:R-:W-:Y:S01]  /*2f40*/  FMUL R39, R60, R39 ;  /* 0x000000273c277220 */ /* 0x000fe20000400000 */
[----:B------:R-:W-:Y:S01]  /*2f50*/  LOP3.LUT R23, R23, 0x18, R34, 0x78, !PT ;  /* 0x0000001817177812 */ /* 0x000fe200078e7822 */
[----:B------:R-:W-:-:S02]  /*2f60*/  HADD2.F32 R14, -RZ, R10.H0_H0 ;  /* 0x2000000aff0e7230 */ /* 0x000fc40000004100 */
[----:B------:R-:W-:Y:S01]  /*2f70*/  FMUL R36, R60, R36 ;  /* 0x000000243c247220 */ /* 0x000fe20000400000 */
[----:B------:R-:W-:Y:S02]  /*2f80*/  VIADD R13, R13, 0x1f ;  /* 0x0000001f0d0d7836 */ /* 0x000fe40000000000 */
[C---:B------:R-:W-:Y:S01]  /*2f90*/  FFMA R39, R59.reuse, R20, R39 ;  /* 0x000000143b277223 */ /* 0x040fe20000000027 */
[----:B------:R-:W-:Y:S01]  /*2fa0*/  LOP3.LUT R27, R26, R23, RZ, 0xfc, !PT ;  /* 0x000000171a1b7212 */ /* 0x000fe200078efcff */
[----:B------:R-:W-:Y:S02]  /*2fb0*/  IMAD.U32 R20, RZ, RZ, UR47 ;  /* 0x0000002fff147e24 */ /* 0x000fe4000f8e00ff */
[----:B------:R-:W-:Y:S01]  /*2fc0*/  FFMA R36, R59, R14, R36 ;  /* 0x0000000e3b247223 */ /* 0x000fe20000000024 */
[----:B------:R-:W-:Y:S02]  /*2fd0*/  HADD2.F32 R14, -RZ, R11.H0_H0 ;  /* 0x2000000bff0e7230 */ /* 0x000fe40000004100 */
[----:B------:R-:W-:Y:S01]  /*2fe0*/  FMUL R38, R60, R38 ;  /* 0x000000263c267220 */ /* 0x000fe20000400000 */
[----:B------:R-:W-:Y:S01]  /*2ff0*/  ISETP.GT.U32.AND P3, PT, R13, 0x3e, PT ;  /* 0x0000003e0d00780c */ /* 0x000fe20003f64070 */
[----:B------:R-:W-:Y:S01]  /*3000*/  IMAD.MOV.U32 R13, RZ, RZ, 0x20 ;  /* 0x00000020ff0d7424 */ /* 0x000fe200078e00ff */
[----:B------:R-:W-:Y:S01]  /*3010*/  F2FP.F16.F32.PACK_AB R69, R64, R15 ;  /* 0x0000000f4045723e */ /* 0x000fe200000000ff */
[----:B------:R-:W-:Y:S01]  /*3020*/  IMAD R15, R20, 0x1000, R27 ;  /* 0x00001000140f7824 */ /* 0x000fe200078e021b */
[----:B------:R-:W-:Y:S01]  /*3030*/  LOP3.LUT P5, RZ, R18, 0x4, RZ, 0xc0, !PT ;  /* 0x0000000412ff7812 */ /* 0x000fe200078ac0ff */
[----:B------:R-:W-:Y:S01]  /*3040*/  FFMA R14, R59, R14, R38 ;  /* 0x0000000e3b0e7223 */ /* 0x000fe20000000026 */
[----:B------:R-:W-:Y:S01]  /*3050*/  F2FP.F16.F32.PACK_AB R32, R33, R32 ;  /* 0x000000202120723e */ /* 0x000fe200000000ff */
[----:B------:R-:W-:Y:S05]  /*3060*/  WARPSYNC.ALL ;  /* 0x0000000000007948 */ /* 0x000fea0003800000 */
[----:B------:R-:W-:Y:S01]  /*3070*/  SEL R13, R13, 0xffffffe0, !P5 ;  /* 0xffffffe00d0d7807 */ /* 0x000fe20006800000 */
[----:B------:R-:W-:Y:S01]  /*3080*/  BSSY B0, `(.L_x_56) ;  /* 0x0000019000007945 */ /* 0x000fe20003800000 */
[----:B------:R-:W-:-:S02]  /*3090*/  LEA R20, R15, UR51, 0x1 ;  /* 0x000000330f147c11 */ /* 0x000fc4000f8e08ff */
[----:B------:R-:W-:Y:S02]  /*30a0*/  F2FP.F16.F32.PACK_AB R33, R35, R24 ;  /* 0x000000182321723e */ /* 0x000fe400000000ff */
[----:B------:R-:W-:Y:S02]  /*30b0*/  F2FP.F16.F32.PACK_AB R68, R25, R62 ;  /* 0x0000003e1944723e */ /* 0x000fe400000000ff */
[----:B------:R-:W-:Y:S02]  /*30c0*/  F2FP.F16.F32.PACK_AB R70, R29, R28 ;  /* 0x0000001c1d46723e */ /* 0x000fe400000000ff */
[----:B------:R-:W-:Y:S02]  /*30d0*/  F2FP.F16.F32.PACK_AB R71, R30, R21 ;  /* 0x000000151e47723e */ /* 0x000fe400000000ff */
[----:B------:R-:W-:Y:S02]  /*30e0*/  F2FP.F16.F32.PACK_AB R35, R39, R14 ;  /* 0x0000000e2723723e */ /* 0x000fe400000000ff */
[----:B------:R-:W-:Y:S01]  /*30f0*/  F2FP.F16.F32.PACK_AB R34, R37, R36 ;  /* 0x000000242522723e */ /* 0x000fe200000000ff */
[----:B------:R2:W-:Y:S01]  /*3100*/  STSM.16.M88.4 [R20+0x200], R68 ;  /* 0x0002004414007844 */ /* 0x0005e20000000200 */
[----:B------:R-:W-:-:S05]  /*3110*/  IADD3 R14, R13, 0x200, R20 ;  /* 0x000002000d0e7810 */ /* 0x000fca0007ffe014 */
[----:B------:R2:W-:Y:S01]  /*3120*/  STSM.16.M88.4 [R14], R32 ;  /* 0x000000200e007844 */ /* 0x0005e20000000200 */
[----:B------:R-:W-:Y:S01]  /*3130*/  @!PT LDS RZ, [RZ] ;  /* 0x00000000fffff984 */ /* 0x000fe20000000800 */
[----:B------:R-:W-:Y:S01]  /*3140*/  @!PT LDS RZ, [RZ] ;  /* 0x00000000fffff984 */ /* 0x000fe20000000800 */
[----:B------:R-:W-:Y:S01]  /*3150*/  @!PT LDS RZ, [RZ] ;  /* 0x00000000fffff984 */ /* 0x000fe20000000800 */
[----:B------:R-:W-:Y:S01]  /*3160*/  @!PT LDS RZ, [RZ] ;  /* 0x00000000fffff984 */ /* 0x000fe20000000800 */
[----:B------:R4:W-:Y:S06]  /*3170*/  MEMBAR.ALL.CTA ;  /* 0x0000000000007992 */ /* 0x0009ec0000008000 */
[----:B----4-:R-:W4:Y:S02]  /*3180*/  FENCE.VIEW.ASYNC.S ;  /* 0x00000000000073c6 */ /* 0x010f240000000000 */
[----:B----4-:R-:W-:Y:S06]  /*3190*/  BAR.SYNC.DEFER_BLOCKING 0x1, 0x100 ;  /* 0x0044000000007b1d */ /* 0x010fec0000010000 */
[----:B------:R-:W-:Y:S05]  /*31a0*/  @P3 BRA `(.L_x_57) ;  /* 0x0000000000183947 */ /* 0x000fea0003800000 */
[----:B------:R-:W-:Y:S02]  /*31b0*/  ULEA UR40, UR47, UR51, 0xd ;  /* 0x000000332f287291 */ /* 0x000fe4000f8e683f */
[----:B------:R-:W-:Y:S02]  /*31c0*/  UIADD3 UR4, UP0, UR56, 0x4f0, URZ ;  /* 0x000004f038047890 */ /* 0x000fe4000ff1e03f */
[----:B------:R-:W-:Y:S02]  /*31d0*/  UIADD3 UR40, UR40, 0x200, URZ ;  /* 0x0000020028287890 */ /* 0x000fe4000fffe03f */
[----:B------:R-:W-:-:S09]  /*31e0*/  UIADD3.X UR5, URZ, UR57, URZ, UP0, !UPT ;  /* 0x000000393f057290 */ /* 0x000fd200087fe43f */
[----:B------:R4:W-:Y:S02]  /*31f0*/  UTMASTG.3D [UR40], [UR4] ;  /* 0x00000028040073b5 */ /* 0x0009e40008010000 */
[----:B----4-:R0:W-:Y:S02]  /*3200*/  UTMACMDFLUSH ;  /* 0x00000000000079b7 */ /* 0x0101e40000000000 */
.L_x_57:
[----:B------:R-:W-:Y:S05]  /*3210*/  BSYNC B0 ;  /* 0x0000000000007941 */ /* 0x000fea0003800000 */
.L_x_56:
[----:B------:R-:W-:Y:S01]  /*3220*/  UIADD3 UR4, UR47, 0x1, URZ ;  /* 0x000000012f047890 */ /* 0x000fe2000fffe03f */
[----:B------:R-:W-:Y:S01]  /*3230*/  BSSY B0, `(.L_x_58) ;  /* 0x0000008000007945 */ /* 0x000fe20003800000 */
[----:B------:R-:W-:Y:S02]  /*3240*/  UIADD3 UR8, UR49, UR39, URZ ;  /* 0x0000002731087290 */ /* 0x000fe4000fffe03f */
[----:B------:R-:W-:-:S04]  /*3250*/  UISETP.NE.AND UP0, UPT, UR4, 0x3, UPT ;  /* 0x000000030400788c */ /* 0x000fc8000bf05270 */
[----:B------:R-:W-:Y:S02]  /*3260*/  USEL UR9, URZ, 0x1, UP0 ;  /* 0x000000013f097887 */ /* 0x000fe40008000000 */
[----:B------:R-:W-:Y:S02]  /*3270*/  USEL UR10, UR4, URZ, UP0 ;  /* 0x0000003f040a7287 */ /* 0x000fe40008000000 */
[----:B------:R-:W-:Y:S01]  /*3280*/  ULOP3.LUT UR9, UR48, UR9, URZ, 0x3c, !UPT ;  /* 0x0000000930097292 */ /* 0x000fe2000f8e3c3f */
[----:B------:R-:W-:Y:S11]  /*3290*/  @P3 BRA `(.L_x_59) ;  /* 0x0000000000043947 */ /* 0x000ff60003800000 */
[----:B------:R-:W-:-:S04]  /*32a0*/  DEPBAR.LE SB0, 0x1 ;  /* 0x000080400000791a */ /* 0x000fc80000000000 */
.L_x_59:
[----:B------:R-:W-:Y:S05]  /*32b0*/  BSYNC B0 ;  /* 0x0000000000007941 */ /* 0x000fea0003800000 */
.L_x_58:
[----:B------:R-:W-:Y:S01]  /*32c0*/  BAR.SYNC.DEFER_BLOCKING 0x1, 0x100 ;  /* 0x0044000000007b1d */ /* 0x000fe20000010000 */
[----:B------:R-:W-:-:S13]  /*32d0*/  ISETP.NE.AND P4, PT, RZ, UR37, PT ;  /* 0x00000025ff007c0c */ /* 0x000fda000bf85270 */
[----:B------:R-:W-:Y:S05]  /*32e0*/  @!P4 BRA `(.L_x_60) ;  /* 0x000000000034c947 */ /* 0x000fea0003800000 */
[----:B------:R-:W-:Y:S04]  /*32f0*/  BSSY B0, `(.L_x_61) ;  /* 0x0000009000007945 */ /* 0x000fe80003800000 */
[----:B------:R-:W-:Y:S05]  /*3300*/  @!P0 BRA `(.L_x_62) ;  /* 0x00000000001c8947 */ /* 0x000fea0003800000 */
[----:B------:R-:W-:-:S13]  /*3310*/  ISETP.NE.AND P4, PT, R65, 0x3, PT ;  /* 0x000000034100780c */ /* 0x000fda0003f85270 */
[----:B------:R-:W-:Y:S05]  /*3320*/  @!P4 BRA `(.L_x_63) ;  /* 0x000000000004c947 */ /* 0x000fea0003800000 */
[----:B------:R-:W-:Y:S01]  /*3330*/  BPT.TRAP 0x1 ;  /* 0x000000040000795c */ /* 0x000fe20000300000 */
.L_x_63:
[----:B------:R-:W-:-:S04]  /*3340*/  ULEA UR4, UR36, UR51, 0x3 ;  /* 0x0000003324047291 */ /* 0x000fc8000f8e183f */
[----:B------:R-:W-:-:S04]  /*3350*/  UIADD3 UR4, UR4, 0x98, URZ ;  /* 0x0000009804047890 */ /* 0x000fc8000fffe03f */
[----:B------:R-:W-:-:S09]  /*3360*/  UPRMT UR4, UR50, 0x654, UR4 ;  /* 0x0000065432047896 */ /* 0x000fd20008000004 */
[----:B------:R-:W-:Y:S03]  /*3370*/  SYNCS.ARRIVE.TRANS64.RED.A1T0 RZ, [UR4], RZ ;  /* 0x000000ffffff79a7 */ /* 0x000fe60008100404 */
.L_x_62:
[----:B------:R-:W-:Y:S05]  /*3380*/  BSYNC B0 ;  /* 0x0000000000007941 */ /* 0x000fea0003800000 */
.L_x_61:
[----:B------:R-:W-:-:S04]  /*3390*/  UIADD3 UR36, UR36, 0x1, URZ ;  /* 0x0000000124247890 */ /* 0x000fc8000fffe03f */
[----:B------:R-:W-:-:S04]  /*33a0*/  UISETP.NE.AND UP0, UPT, UR36, 0x3, UPT ;  /* 0x000000032400788c */ /* 0x000fc8000bf05270 */
[----:B------:R-:W-:-:S12]  /*33b0*/  USEL UR36, UR36, URZ, UP0 ;  /* 0x0000003f24247287 */ /* 0x000fd80008000000 */
.L_x_60:
[----:B------:R-:W-:Y:S01]  /*33c0*/  USHF.R.U32.HI UR4, URZ, 0x3, UR8 ;  /* 0x000000033f047899 */ /* 0x000fe20008011608 */
[----:B------:R-:W-:Y:S01]  /*33d0*/  BSSY B0, `(.L_x_64) ;  /* 0x000001d000007945 */ /* 0x000fe20003800000 */
[----:B------:R-:W-:Y:S02]  /*33e0*/  UISETP.GT.U32.AND UP0, UPT, UR8, 0x7, UPT ;  /* 0x000000070800788c */ /* 0x000fe4000bf04070 */
[----:B------:R-:W-:Y:S02]  /*33f0*/  ULOP3.LUT UR4, UR4, 0x1, URZ, 0xc0, !UPT ;  /* 0x0000000104047892 */ /* 0x000fe4000f8ec03f */
[----:B------:R-:W-:Y:S02]  /*3400*/  UISETP.LT.U32.AND UP1, UPT, UR49, 0x8, UP0 ;  /* 0x000000083100788c */ /* 0x000fe40008721070 */
[----:B------:R-:W-:Y:S02]  /*3410*/  UISETP.NE.U32.AND UP2, UPT, UR4, 0x1, UPT ;  /* 0x000000010400788c */ /* 0x000fe4000bf45070 */
[----:B------:R-:W-:-:S02]  /*3420*/  USEL UR5, URZ, 0x1, !UP1 ;  /* 0x000000013f057887 */ /* 0x000fc4000c800000 */
[----:B------:R-:W-:-:S04]  /*3430*/  UISETP.GT.U32.AND UP0, UPT, UR49, 0x7, !UP2 ;  /* 0x000000073100788c */ /* 0x000fc8000d704070 */
[----:B------:R-:W-:-:S04]  /*3440*/  USEL UR4, URZ, 0x1, !UP0 ;  /* 0x000000013f047887 */ /* 0x000fc8000c000000 */
[----:B------:R-:W-:Y:S01]  /*3450*/  ULOP3.LUT UR38, UR4, UR38, UR5, 0x96, !UPT ;  /* 0x0000002604267292 */ /* 0x000fe2000f8e9605 */
[----:B------:R-:W-:Y:S11]  /*3460*/  @!P0 BRA `(.L_x_65) ;  /* 0x00000000004c8947 */ /* 0x000ff60003800000 */
[----:B------:R-:W-:-:S13]  /*3470*/  ISETP.NE.AND P4, PT, R65, 0x3, PT ;  /* 0x000000034100780c */ /* 0x000fda0003f85270 */
[----:B------:R-:W-:Y:S05]  /*3480*/  @!P4 BRA `(.L_x_66) ;  /* 0x000000000004c947 */ /* 0x000fea0003800000 */
[----:B------:R-:W-:Y:S01]  /*3490*/  BPT.TRAP 0x1 ;  /* 0x000000040000795c */ /* 0x000fe20000300000 */
.L_x_66:
[----:B------:R-:W-:Y:S01]  /*34a0*/  SHF.L.U32 R15, R3, 0x1f, RZ ;  /* 0x0000001f030f7819 */ /* 0x000fe200000006ff */
[----:B------:R-:W-:Y:S01]  /*34b0*/  BSSY B1, `(.L_x_67) ;  /* 0x000000b000017945 */ /* 0x000fe20003800000 */
[C---:B--2---:R-:W-:Y:S01]  /*34c0*/  LEA R20, R12.reuse, UR51, 0x3 ;  /* 0x000000330c147c11 */ /* 0x044fe2000f8e18ff */
[----:B------:R-:W-:Y:S01]  /*34d0*/  @!P2 IMAD R12, R12, 0x1000, R27 ;  /* 0x000010000c0ca824 */ /* 0x000fe200078e021b */
[----:B------:R-:W-:Y:S02]  /*34e0*/  PLOP3.LUT P4, PT, PT, PT, PT, 0x8, 0x0 ;  /* 0x000000000000781c */ /* 0x000fe40003f8e170 */
[----:B------:R-:W-:Y:S01]  /*34f0*/  @!P2 PLOP3.LUT P4, PT, P5, PT, PT, 0x80, 0x0 ;  /* 0x000000000000a81c */ /* 0x000fe20002f8f070 */
[----:B------:R-:W2:Y:S01]  /*3500*/  SYNCS.PHASECHK.TRANS64.TRYWAIT P5, [R20+URZ+0x80], R15 ;  /* 0x0000800f140075a7 */ /* 0x000ea200080a017f */
[----:B------:R-:W-:-:S05]  /*3510*/  @!P2 LEA R12, R12, UR51, 0x1 ;  /* 0x000000330c0cac11 */ /* 0x000fca000f8e08ff */
[C---:B------:R-:W-:Y:S02]  /*3520*/  @!P2 VIADD R3, R12.reuse, 0x200 ;  /* 0x000002000c03a836 */ /* 0x040fe40000000000 */
[----:B------:R-:W-:-:S04]  /*3530*/  @!P2 VIADD R14, R12, 0x220 ;  /* 0x000002200c0ea836 */ /* 0x000fc80000000000 */
[----:B------:R-:W-:Y:S01]  /*3540*/  @P4 VIADD R14, R3, 0xffffffe0 ;  /* 0xffffffe0030e4836 */ /* 0x000fe20000000000 */
[----:B--2---:R-:W-:Y:S06]  /*3550*/  @!P5 BRA `(.L_x_68) ;  /* 0x00000038004cd947 */ /* 0x004fec0003800000 */
.L_x_141:
[----:B------:R-:W-:Y:S05]  /*3560*/  BSYNC B1 ;  /* 0x0000000000017941 */ /* 0x000fea0003800000 */
.L_x_67:
[----:B------:R-:W-:Y:S05]  /*3570*/  @!P2 WARPSYNC.ALL ;  /* 0x000000000000a948 */ /* 0x000fea0003800000 */
[----:B------:R4:W1:Y:S04]  /*3580*/  @!P2 LDSM.16.M88.4 R4, [R12+0x200] ;  /* 0x000200000c04a83b */ /* 0x0008680000000200 */
[----:B------:R4:W1:Y:S02]  /*3590*/  @!P2 LDSM.16.M88.4 R8, [R14] ;  /* 0x000000000e08a83b */ /* 0x0008640000000200 */
.L_x_65:
[----:B------:R-:W-:Y:S05]  /*35a0*/  BSYNC B0 ;  /* 0x0000000000007941 */ /* 0x000fea0003800000 */
.L_x_64:
[--C-:B-1--4-:R-:W-:Y:S02]  /*35b0*/  HADD2.F32 R12, -RZ, R4.reuse.H0_H0 ;  /* 0x20000004ff0c7230 */ /* 0x112fe40000004100 */
[C---:B------:R-:W-:Y:S01]  /*35c0*/  FMUL R41, R60.reuse, R41 ;  /* 0x000000293c297220 */ /* 0x040fe20000400000 */
[----:B------:R-:W-:Y:S02]  /*35d0*/  HADD2.F32 R4, -RZ, R4.H1_H1 ;  /* 0x30000004ff047230 */ /* 0x000fe40000004100 */
[C---:B------:R-:W-:Y:S01]  /*35e0*/  FMUL R62, R60.reuse, R40 ;  /* 0x000000283c3e7220 */ /* 0x040fe20000400000 */
[----:B------:R-:W-:Y:S02]  /*35f0*/  HADD2.F32 R24, -RZ, R6.H0_H0 ;  /* 0x20000006ff187230 */ /* 0x000fe40000004100 */
[----:B------:R-:W-:Y:S01]  /*3600*/  FMUL R3, R60, R42 ;  /* 0x0000002a3c037220 */ /* 0x000fe20000400000 */
[----:B--2---:R-:W-:Y:S02]  /*3610*/  HADD2.F32 R14, -RZ, R5.H0_H0 ;  /* 0x20000005ff0e7230 */ /* 0x004fe40000004100 */
[----:B------:R-:W-:Y:S01]  /*3620*/  FFMA R41, R59, R4, R41 ;  /* 0x000000043b297223 */ /* 0x000fe20000000029 */
[----:B------:R-:W-:-:S02]  /*3630*/  IMAD.U32 R4, RZ, RZ, UR10 ;  /* 0x0000000aff047e24 */ /* 0x000fc4000f8e00ff */
[C---:B------:R-:W-:Y:S01]  /*3640*/  FMUL R43, R60.reuse, R43 ;  /* 0x0000002b3c2b7220 */ /* 0x040fe20000400000 */
[----:B------:R-:W-:Y:S02]  /*3650*/  HADD2.F32 R20, -RZ, R5.H1_H1 ;  /* 0x30000005ff147230 */ /* 0x000fe40000004100 */
[C---:B------:R-:W-:Y:S01]  /*3660*/  FMUL R5, R60.reuse, R44 ;  /* 0x0000002c3c057220 */ /* 0x040fe20000400000 */
[----:B------:R-:W-:Y:S02]  /*3670*/  HADD2.F32 R6, -RZ, R6.H1_H1 ;  /* 0x30000006ff067230 */ /* 0x000fe40000004100 */
[C---:B------:R-:W-:Y:S01]  /*3680*/  FMUL R45, R60.reuse, R45 ;  /* 0x0000002d3c2d7220 */ /* 0x040fe20000400000 */
[--C-:B------:R-:W-:Y:S02]  /*3690*/  HADD2.F32 R26, -RZ, R7.reuse.H0_H0 ;  /* 0x20000007ff1a7230 */ /* 0x100fe40000004100 */
[----:B------:R-:W-:Y:S01]  /*36a0*/  FMUL R47, R60, R47 ;  /* 0x0000002f3c2f7220 */ /* 0x000fe20000400000 */
[----:B------:R-:W-:-:S02]  /*36b0*/  HADD2.F32 R28, -RZ, R7.H1_H1 ;  /* 0x30000007ff1c7230 */ /* 0x000fc40000004100 */
[C---:B------:R-:W-:Y:S01]  /*36c0*/  FMUL R7, R60.reuse, R46 ;  /* 0x0000002e3c077220 */ /* 0x040fe20000400000 */
[----:B------:R-:W-:Y:S02]  /*36d0*/  HADD2.F32 R30, -RZ, R8.H0_H0 ;  /* 0x20000008ff1e7230 */ /* 0x000fe40000004100 */
[C---:B------:R-:W-:Y:S01]  /*36e0*/  FMUL R15, R60.reuse, R48 ;  /* 0x000000303c0f7220 */ /* 0x040fe20000400000 */
[----:B------:R-:W-:Y:S02]  /*36f0*/  HADD2.F32 R36, -RZ, R10.H0_H0 ;  /* 0x2000000aff247230 */ /* 0x000fe40000004100 */
[C---:B------:R-:W-:Y:S01]  /*3700*/  FMUL R49, R60.reuse, R49 ;  /* 0x000000313c317220 */ /* 0x040fe20000400000 */
[----:B------:R-:W-:Y:S02]  /*3710*/  HADD2.F32 R8, -RZ, R8.H1_H1 ;  /* 0x30000008ff087230 */ /* 0x000fe40000004100 */
[----:B------:R-:W-:Y:S01]  /*3720*/  FMUL R21, R60, R50 ;  /* 0x000000323c157220 */ /* 0x000fe20000400000 */
[----:B------:R-:W-:-:S02]  /*3730*/  HADD2.F32 R32, -RZ, R9.H0_H0 ;  /* 0x20000009ff207230 */ /* 0x000fc40000004100 */
        /* <DEDUP_REMOVED lines=8> */
[----:B------:R-:W-:Y:S01]  /*37c0*/  FMUL R55, R60, R55 ;  /* 0x000000373c377220 */ /* 0x000fe20000400000 */
[----:B------:R-:W-:Y:S02]  /*37d0*/  IMAD R4, R4, 0x1000, R27 ;  /* 0x0000100004047824 */ /* 0x000fe400078e021b */
[C---:B------:R-:W-:Y:S01]  /*37e0*/  FFMA R12, R59.reuse, R12, R62 ;  /* 0x0000000c3b0c7223 */ /* 0x040fe2000000003e */
        /* <DEDUP_REMOVED lines=13> */
[----:B------:R-:W-:Y:S01]  /*38c0*/  FFMA R40, R59, R40, R55 ;  /* 0x000000283b287223 */ /* 0x000fe20000000037 */
[----:B------:R-:W-:Y:S01]  /*38d0*/  LEA R4, R4, UR51, 0x1 ;  /* 0x0000003304047c11 */ /* 0x000fe2000f8e08ff */
[----:B------:R-:W-:Y:S05]  /*38e0*/  WARPSYNC.ALL ;  /* 0x0000000000007948 */ /* 0x000fea0003800000 */
[----:B------:R-:W-:Y:S01]  /*38f0*/  F2FP.F16.F32.PACK_AB R36, R41, R12 ;  /* 0x0000000c2924723e */ /* 0x000fe200000000ff */
[----:B------:R-:W-:Y:S01]  /*3900*/  BSSY B0, `(.L_x_69) ;  /* 0x000001d000007945 */ /* 0x000fe20003800000 */
[----:B------:R-:W-:-:S02]  /*3910*/  F2FP.F16.F32.PACK_AB R37, R20, R3 ;  /* 0x000000031425723e */ /* 0x000fc400000000ff */
[----:B------:R-:W-:Y:S02]  /*3920*/  F2FP.F16.F32.PACK_AB R38, R6, R5 ;  /* 0x000000050626723e */ /* 0x000fe400000000ff */
[----:B------:R-:W-:Y:S02]  /*3930*/  F2FP.F16.F32.PACK_AB R39, R28, R7 ;  /* 0x000000071c27723e */ /* 0x000fe400000000ff */
[----:B------:R-:W-:Y:S02]  /*3940*/  F2FP.F16.F32.PACK_AB R8, R8, R15 ;  /* 0x0000000f0808723e */ /* 0x000fe400000000ff */
[----:B------:R-:W-:Y:S01]  /*3950*/  F2FP.F16.F32.PACK_AB R9, R34, R21 ;  /* 0x000000152209723e */ /* 0x000fe200000000ff */
[----:B------:R1:W-:Y:S01]  /*3960*/  STSM.16.M88.4 [R4+0x200], R36 ;  /* 0x0002002404007844 */ /* 0x0003e20000000200 */
[----:B------:R-:W-:Y:S02]  /*3970*/  F2FP.F16.F32.PACK_AB R10, R10, R23 ;  /* 0x000000170a0a723e */ /* 0x000fe400000000ff */
[----:B------:R-:W-:-:S02]  /*3980*/  F2FP.F16.F32.PACK_AB R11, R40, R25 ;  /* 0x00000019280b723e */ /* 0x000fc400000000ff */
[----:B------:R-:W-:-:S05]  /*3990*/  IADD3 R13, R13, 0x200, R4 ;  /* 0x000002000d0d7810 */ /* 0x000fca0007ffe004 */
[----:B------:R1:W-:Y:S01]  /*39a0*/  STSM.16.M88.4 [R13], R8 ;  /* 0x000000080d007844 */ /* 0x0003e20000000200 */
[----:B------:R-:W-:Y:S01]  /*39b0*/  @!PT LDS RZ, [RZ] ;  /* 0x00000000fffff984 */ /* 0x000fe20000000800 */
[----:B------:R-:W-:Y:S01]  /*39c0*/  @!PT LDS RZ, [RZ] ;  /* 0x00000000fffff984 */ /* 0x000fe20000000800 */
[----:B------:R-:W-:Y:S01]  /*39d0*/  @!PT LDS RZ, [RZ] ;  /* 0x00000000fffff984 */ /* 0x000fe20000000800 */
[----:B------:R-:W-:Y:S01]  /*39e0*/  @!PT LDS RZ, [RZ] ;  /* 0x00000000fffff984 */ /* 0x000fe20000000800 */
[----:B------:R2:W-:Y:S06]  /*39f0*/  MEMBAR.ALL.CTA ;  /* 0x0000000000007992 */ /* 0x0005ec0000008000 */
[----:B--2---:R-:W2:Y:S02]  /*3a00*/  FENCE.VIEW.ASYNC.S ;  /* 0x00000000000073c6 */ /* 0x004ea40000000000 */
[----:B--2---:R-:W-:Y:S06]  /*3a10*/  BAR.SYNC.DEFER_BLOCKING 0x1, 0x100 ;  /* 0x0044000000007b1d */ /* 0x004fec0000010000 */
[----:B------:R-:W-:Y:S05]  /*3a20*/  @P3 BRA `(.L_x_70) ;  /* 0x0000000000283947 */ /* 0x000fea0003800000 */
[----:B------:R-:W-:Y:S02]  /*3a30*/  ULEA UR4, UR10, UR51, 0xd ;  /* 0x000000330a047291 */ /* 0x000fe4000f8e683f */
[----:B------:R-:W-:Y:S02]  /*3a40*/  UIADD3 UR12, UP0, UR56, 0x4f0, URZ ;  /* 0x000004f0380c7890 */ /* 0x000fe4000ff1e03f */
[----:B------:R-:W-:Y:S02]  /*3a50*/  UIADD3 UR5, UR41, 0x20, URZ ;  /* 0x0000002029057890 */ /* 0x000fe4000fffe03f */
[----:B------:R-:W-:Y:S02]  /*3a60*/  UIADD3 UR4, UR4, 0x200, URZ ;  /* 0x0000020004047890 */ /* 0x000fe4000fffe03f */
[----:B------:R-:W-:Y:S01]  /*3a70*/  UIADD3.X UR13, URZ, UR57, URZ, UP0, !UPT ;  /* 0x000000393f0d7290 */ /* 0x000fe200087fe43f */
[----:B------:R-:W-:Y:S01]  /*3a80*/  UMOV UR6, UR42 ;  /* 0x0000002a00067c82 */ /* 0x000fe20008000000 */
[----:B------:R-:W-:-:S07]  /*3a90*/  UMOV UR7, UR43 ;  /* 0x0000002b00077c82 */ /* 0x000fce0008000000 */
[----:B------:R2:W-:Y:S01]  /*3aa0*/  UTMASTG.3D [UR4], [UR12] ;  /* 0x000000040c0073b5 */ /* 0x0005e20008010000 */
[----:B------:R0:W-:Y:S01]  /*3ab0*/  UTMACMDFLUSH ;  /* 0x00000000000079b7 */ /* 0x0001e20000000000 */
[----:B--2---:R-:W-:-:S04]  /*3ac0*/  DEPBAR.LE SB0, 0x1 ;  /* 0x000080400000791a */ /* 0x004fc80000000000 */
.L_x_70:
[----:B------:R-:W-:Y:S05]  /*3ad0*/  BSYNC B0 ;  /* 0x0000000000007941 */ /* 0x000fea0003800000 */
.L_x_69:
[----:B------:R-:W-:Y:S06]  /*3ae0*/  BAR.SYNC.DEFER_BLOCKING 0x1, 0x100 ;  /* 0x0044000000007b1d */ /* 0x000fec0000010000 */
[----:B------:R-:W-:Y:S04]  /*3af0*/  BSSY B0, `(.L_x_71) ;  /* 0x0000009000007945 */ /* 0x000fe80003800000 */
[----:B------:R-:W-:Y:S05]  /*3b00*/  @!P0 BRA `(.L_x_72) ;  /* 0x00000000001c8947 */ /* 0x000fea0003800000 */
[----:B------:R-:W-:-:S13]  /*3b10*/  ISETP.NE.AND P0, PT, R65, 0x3, PT ;  /* 0x000000034100780c */ /* 0x000fda0003f05270 */
[----:B------:R-:W-:Y:S05]  /*3b20*/  @!P0 BRA `(.L_x_73) ;  /* 0x0000000000048947 */ /* 0x000fea0003800000 */
[----:B------:R-:W-:Y:S01]  /*3b30*/  BPT.TRAP 0x1 ;  /* 0x000000040000795c */ /* 0x000fe20000300000 */
.L_x_73:
[----:B------:R-:W-:-:S04]  /*3b40*/  ULEA UR4, UR36, UR51, 0x3 ;  /* 0x0000003324047291 */ /* 0x000fc8000f8e183f */
[----:B------:R-:W-:-:S04]  /*3b50*/  UIADD3 UR4, UR4, 0x98, URZ ;  /* 0x0000009804047890 */ /* 0x000fc8000fffe03f */
[----:B------:R-:W-:-:S09]  /*3b60*/  UPRMT UR4, UR50, 0x654, UR4 ;  /* 0x0000065432047896 */ /* 0x000fd20008000004 */
[----:B------:R-:W-:Y:S03]  /*3b70*/  SYNCS.ARRIVE.TRANS64.RED.A1T0 RZ, [UR4], RZ ;  /* 0x000000ffffff79a7 */ /* 0x000fe60008100404 */
.L_x_72:
[----:B------:R-:W-:Y:S05]  /*3b80*/  BSYNC B0 ;  /* 0x0000000000007941 */ /* 0x000fea0003800000 */
.L_x_71:
[----:B------:R-:W-:Y:S01]  /*3b90*/  IADD3 R16, P0, R16, UR52, RZ ;  /* 0x0000003410107c10 */ /* 0x000fe2000ff1e0ff */
[----:B------:R-:W-:Y:S01]  /*3ba0*/  ULDC.64 UR4, c[0x0][0x8f8] ;  /* 0x00023e0000047ab9 */ /* 0x000fe20000000a00 */
[----:B------:R-:W-:Y:S01]  /*3bb0*/  UIADD3 UR36, UR36, 0x1, URZ ;  /* 0x0000000124247890 */ /* 0x000fe2000fffe03f */
[----:B------:R-:W-:Y:S01]  /*3bc0*/  PRMT R3, RZ, 0x7610, R3 ;  /* 0x00007610ff037816 */ /* 0x000fe20000000003 */
[----:B------:R-:W-:Y:S01]  /*3bd0*/  UMOV UR43, 0xffffffff ;  /* 0xffffffff002b7882 */ /* 0x000fe20000000000 */
[----:B------:R-:W-:Y:S01]  /*3be0*/  IADD3.X R17, R17, UR45, RZ, P0, !PT ;  /* 0x0000002d11117c10 */ /* 0x000fe200087fe4ff */
[----:B------:R-:W-:Y:S01]  /*3bf0*/  UISETP.NE.AND UP0, UPT, UR36, 0x3, UPT ;  /* 0x000000032400788c */ /* 0x000fe2000bf05270 */
[----:B------:R-:W-:Y:S01]  /*3c00*/  ISETP.GE.U32.AND P0, PT, R16, UR4, PT ;  /* 0x0000000410007c0c */ /* 0x000fe2000bf06070 */
[----:B------:R-:W-:Y:S02]  /*3c10*/  IMAD.MOV.U32 R23, RZ, RZ, -0x1 ;  /* 0xffffffffff177424 */ /* 0x000fe400078e00ff */
[----:B------:R-:W-:Y:S01]  /*3c20*/  USEL UR36, UR36, URZ, UP0 ;  /* 0x0000003f24247287 */ /* 0x000fe20008000000 */
[----:B------:R-:W-:Y:S01]  /*3c30*/  ISETP.GE.U32.AND.EX P0, PT, R17, UR5, PT, P0 ;  /* 0x0000000511007c0c */ /* 0x000fe2000bf06100 */
[----:B------:R-:W-:-:S12]  /*3c40*/  IMAD.MOV.U32 R62, RZ, RZ, -0x1 ;  /* 0xffffffffff3e7424 */ /* 0x000fd800078e00ff */
[----:B------:R-:W-:Y:S05]  /*3c50*/  @P0 BRA `(.L_x_74) ;  /* 0x0000000400600947 */ /* 0x000fea0003800000 */
[----:B-1----:R-:W1:Y:S01]  /*3c60*/  LDC.64 R10, c[0x0][0x8d0] ;  /* 0x00023400ff0a7b82 */ /* 0x002e620000000a00 */
[----:B------:R-:W2:Y:S01]  /*3c70*/  S2R R23, SR_CTAID.X ;  /* 0x0000000000177919 */ /* 0x000ea20000002500 */
[----:B------:R-:W-:Y:S02]  /*3c80*/  IMAD.MOV.U32 R8, RZ, RZ, R16 ;  /* 0x000000ffff087224 */ /* 0x000fe400078e0010 */
[----:B------:R-:W-:-:S04]  /*3c90*/  IMAD.MOV.U32 R9, RZ, RZ, R17 ;  /* 0x000000ffff097224 */ /* 0x000fc800078e0011 */
[----:B------:R-:W4:Y:S08]  /*3ca0*/  LDC R12, c[0x0][0x8d8] ;  /* 0x00023600ff0c7b82 */ /* 0x000f300000000800 */
[----:B------:R-:W2:Y:S01]  /*3cb0*/  LDC.64 R14, c[0x0][0x8c8] ;  /* 0x00023200ff0e7b82 */ /* 0x000ea20000000a00 */
[----:B-1----:R-:W-:-:S04]  /*3cc0*/  ISETP.NE.U32.AND P0, PT, R10, RZ, PT ;  /* 0x000000ff0a00720c */ /* 0x002fc80003f05070 */
[----:B------:R-:W-:-:S13]  /*3cd0*/  ISETP.NE.AND.EX P0, PT, R11, RZ, PT, P0 ;  /* 0x000000ff0b00720c */ /* 0x000fda0003f05300 */
[----:B--2-4-:R-:W-:Y:S05]  /*3ce0*/  @!P0 BRA `(.L_x_75) ;  /* 0x0000000000288947 */ /* 0x014fea0003800000 */
        /* <DEDUP_REMOVED lines=10> */
.L_x_75:
[----:B------:R-:W1:Y:S01]  /*3d90*/  S2R R13, SR_CTAID.Y ;  /* 0x00000000000d7919 */ /* 0x000e620000002600 */
[-CC-:B------:R-:W-:Y:S01]  /*3da0*/  SHF.R.U64 R31, R8, R12.reuse, R9.reuse ;  /* 0x0000000c081f7219 */ /* 0x180fe20000001209 */
[----:B------:R-:W2:Y:S01]  /*3db0*/  LDC.64 R20, c[0x0][0x8e8] ;  /* 0x00023a00ff147b82 */ /* 0x000ea20000000a00 */
[----:B------:R-:W-:Y:S01]  /*3dc0*/  SHF.R.U32.HI R3, RZ, R12, R9 ;  /* 0x0000000cff037219 */ /* 0x000fe20000011609 */
[----:B------:R-:W-:Y:S01]  /*3dd0*/  ULDC UR4, c[0x0][0x150] ;  /* 0x0000540000047ab9 */ /* 0x000fe20000000800 */
[----:B------:R-:W-:Y:S02]  /*3de0*/  IADD3 R7, P0, RZ, -R31, RZ ;  /* 0x8000001fff077210 */ /* 0x000fe40007f1e0ff */
[----:B------:R-:W-:-:S03]  /*3df0*/  I2FP.F32.U32 R9, R23 ;  /* 0x0000001700097245 */ /* 0x000fc60000201000 */
[----:B------:R-:W4:Y:S01]  /*3e00*/  LDC R8, c[0x0][0x8c0] ;  /* 0x00023000ff087b82 */ /* 0x000f220000000800 */
[----:B------:R-:W-:Y:S02]  /*3e10*/  IMAD.X R3, RZ, RZ, ~R3, P0 ;  /* 0x000000ffff037224 */ /* 0x000fe400000e0e03 */
[----:B------:R-:W-:Y:S01]  /*3e20*/  FMUL R9, R9, UR4 ;  /* 0x0000000409097c20 */ /* 0x000fe20008400000 */
[----:B------:R-:W-:Y:S01]  /*3e30*/  IMAD.WIDE.U32 R4, R7, R14, R16 ;  /* 0x0000000e07047225 */ /* 0x000fe200078e0010 */
[----:B------:R-:W-:-:S03]  /*3e40*/  ULDC UR4, c[0x0][0x154] ;  /* 0x0000550000047ab9 */ /* 0x000fc60000000800 */
[----:B------:R-:W-:Y:S01]  /*3e50*/  IMAD R6, R3, R14, RZ ;  /* 0x0000000e03067224 */ /* 0x000fe200078e02ff */
[----:B------:R-:W5:Y:S01]  /*3e60*/  LDC R11, c[0x0][0x900] ;  /* 0x00024000ff0b7b82 */ /* 0x000f620000000800 */
[----:B------:R-:W3:Y:S02]  /*3e70*/  F2I.U32.TRUNC.NTZ R9, R9 ;  /* 0x0000000900097305 */ /* 0x000ee4000020f000 */
[----:B------:R-:W-:-:S04]  /*3e80*/  IMAD R3, R7, R15, R6 ;  /* 0x0000000f07037224 */ /* 0x000fc800078e0206 */
[----:B------:R-:W-:Y:S01]  /*3e90*/  IMAD.IADD R3, R5, 0x1, R3 ;  /* 0x0000000105037824 */ /* 0x000fe200078e0203 */
[----:B------:R-:W5:Y:S01]  /*3ea0*/  LDC R14, c[0x0][0x8b0] ;  /* 0x00022c00ff0e7b82 */ /* 0x000f620000000800 */
[----:B--2---:R-:W-:-:S04]  /*3eb0*/  ISETP.NE.U32.AND P0, PT, R20, RZ, PT ;  /* 0x000000ff1400720c */ /* 0x004fc80003f05070 */
[----:B------:R-:W-:-:S03]  /*3ec0*/  ISETP.NE.AND.EX P0, PT, R21, RZ, PT, P0 ;  /* 0x000000ff1500720c */ /* 0x000fc60003f05300 */
[----:B------:R-:W2:Y:S01]  /*3ed0*/  LDC R6, c[0x0][0x144] ;  /* 0x00005100ff067b82 */ /* 0x000ea20000000800 */
[-C--:B----4-:R-:W-:Y:S01]  /*3ee0*/  SHF.R.U64 R12, R4, R8.reuse, R3 ;  /* 0x00000008040c7219 */ /* 0x090fe20000001203 */
[----:B---3--:R-:W-:Y:S01]  /*3ef0*/  IMAD.MOV R9, RZ, RZ, -R9 ;  /* 0x000000ffff097224 */ /* 0x008fe200078e0a09 */
[----:B-1----:R-:W-:Y:S02]  /*3f00*/  I2FP.F32.U32 R4, R13 ;  /* 0x0000000d00047245 */ /* 0x002fe40000201000 */
[----:B------:R-:W-:-:S03]  /*3f10*/  SHF.R.U32.HI R3, RZ, R8, R3 ;  /* 0x00000008ff037219 */ /* 0x000fc60000011603 */
[----:B------:R-:W1:Y:S01]  /*3f20*/  LDC R24, c[0x0][0x148] ;  /* 0x00005200ff187b82 */ /* 0x000e620000000800 */
[----:B------:R-:W-:Y:S01]  /*3f30*/  FMUL R7, R4, UR4 ;  /* 0x0000000404077c20 */ /* 0x000fe20008400000 */
[----:B------:R-:W-:Y:S01]  /*3f40*/  IMAD.MOV.U32 R4, RZ, RZ, -0x1 ;  /* 0xffffffffff047424 */ /* 0x000fe200078e00ff */
[-C--:B-----5:R-:W-:Y:S02]  /*3f50*/  SHF.L.U32 R29, R0, R11.reuse, RZ ;  /* 0x0000000b001d7219 */ /* 0x0a0fe400000006ff */
[----:B------:R3:W4:Y:S02]  /*3f60*/  F2I.U32.TRUNC.NTZ R15, R7 ;  /* 0x00000007000f7305 */ /* 0x000724000020f000 */
[----:B------:R-:W-:Y:S01]  /*3f70*/  SHF.L.U32 R4, R4, R11, RZ ;  /* 0x0000000b04047219 */ /* 0x000fe200000006ff */
[----:B------:R-:W1:Y:S01]  /*3f80*/  LDC R25, c[0x0][0x8a8] ;  /* 0x00022a00ff197b82 */ /* 0x000e620000000800 */
[-CC-:B------:R-:W-:Y:S02]  /*3f90*/  SHF.R.U64 R10, R12, R14.reuse, R3.reuse ;  /* 0x0000000e0c0a7219 */ /* 0x180fe40000001203 */
[----:B------:R-:W-:-:S04]  /*3fa0*/  SHF.R.U32.HI R3, RZ, R14, R3 ;  /* 0x0000000eff037219 */ /* 0x000fc80000011603 */
[----:B------:R-:W-:Y:S01]  /*3fb0*/  SHF.R.U64 R14, R10, R11, R3 ;  /* 0x0000000b0a0e7219 */ /* 0x000fe20000001203 */
[----:B------:R-:W1:Y:S01]  /*3fc0*/  LDC R27, c[0x0][0x8f0] ;  /* 0x00023c00ff1b7b82 */ /* 0x000e620000000800 */
[----:B--2---:R-:W-:Y:S01]  /*3fd0*/  IMAD R26, R6, R9, R23 ;  /* 0x00000009061a7224 */ /* 0x004fe200078e0217 */
[----:B------:R-:W-:Y:S02]  /*3fe0*/  LOP3.LUT R23, RZ, R4, RZ, 0x33, !PT ;  /* 0x00000004ff177212 */ /* 0x000fe400078e33ff */
[----:B------:R-:W-:Y:S01]  /*3ff0*/  SHF.R.U32.HI R5, RZ, R11, R3 ;  /* 0x0000000bff057219 */ /* 0x000fe20000011603 */
[----:B------:R-:W-:-:S03]  /*4000*/  IMAD.MOV.U32 R4, RZ, RZ, R14 ;  /* 0x000000ffff047224 */ /* 0x000fc600078e000e */
[----:B------:R-:W2:Y:S08]  /*4010*/  LDC R28, c[0x0][0x8e0] ;  /* 0x00023800ff1c7b82 */ /* 0x000eb00000000800 */
[----:B------:R-:W1:Y:S01]  /*4020*/  LDC R30, c[0x0][0x8b8] ;  /* 0x00022e00ff1e7b82 */ /* 0x000e620000000800 */
[----:B---34-:R-:W-:Y:S05]  /*4030*/  @!P0 BRA `(.L_x_76) ;  /* 0x0000000000288947 */ /* 0x018fea0003800000 */
[----:B------:R-:W3:Y:S02]  /*4040*/  LDC R3, c[0x0][0x8f4] ;  /* 0x00023d00ff037b82 */ /* 0x000ee40000000800 */
[----:B---3--:R-:W-:-:S05]  /*4050*/  IADD3 R3, P0, R14, R3, RZ ;  /* 0x000000030e037210 */ /* 0x008fca0007f1e0ff */
        /* <DEDUP_REMOVED lines=8> */
.L_x_76:
[----:B------:R-:W-:Y:S01]  /*40e0*/  ISETP.NE.AND P0, PT, R2, 0x1, PT ;  /* 0x000000010200780c */ /* 0x000fe20003f05270 */
[----:B------:R-:W-:Y:S01]  /*40f0*/  IMAD.MOV R15, RZ, RZ, -R15 ;  /* 0x000000ffff0f7224 */ /* 0x000fe200078e0a0f */
[----:B-1----:R-:W-:Y:S01]  /*4100*/  SHF.R.U64 R0, R4, R27, R5 ;  /* 0x0000001b04007219 */ /* 0x002fe20000001205 */
[----:B------:R-:W-:Y:S01]  /*4110*/  VIADD R5, R25, 0xffffffff ;  /* 0xffffffff19057836 */ /* 0x000fe20000000000 */
[----:B------:R-:W-:Y:S02]  /*4120*/  LOP3.LUT R23, R10, R23, RZ, 0xc0, !PT ;  /* 0x000000170a177212 */ /* 0x000fe400078ec0ff */
[----:B------:R-:W-:Y:S01]  /*4130*/  R2UR UR43, R31 ;  /* 0x000000001f2b72ca */ /* 0x000fe200000e0000 */
[----:B------:R-:W-:Y:S01]  /*4140*/  IMAD.MOV R3, RZ, RZ, -R0 ;  /* 0x000000ffff037224 */ /* 0x000fe200078e0a00 */
[----:B------:R-:W-:Y:S01]  /*4150*/  LOP3.LUT R5, R12, R5, RZ, 0xc0, !PT ;  /* 0x000000050c057212 */ /* 0x000fe200078ec0ff */
[----:B------:R-:W-:Y:S02]  /*4160*/  IMAD R23, R29, R0, R23 ;  /* 0x000000001d177224 */ /* 0x000fe400078e0217 */
[----:B--2---:R-:W-:-:S02]  /*4170*/  IMAD R0, R3, R28, R14 ;  /* 0x0000001c03007224 */ /* 0x004fc400078e020e */
[----:B------:R-:W-:Y:S02]  /*4180*/  @P0 IMAD R26, R24, R15, R13 ;  /* 0x0000000f181a0224 */ /* 0x000fe400078e020d */
[----:B------:R-:W-:Y:S02]  /*4190*/  IMAD R0, R0, R25, R5 ;  /* 0x0000001900007224 */ /* 0x000fe400078e0205 */
[----:B------:R-:W-:Y:S02]  /*41a0*/  IMAD R23, R23, R30, R26 ;  /* 0x0000001e17177224 */ /* 0x000fe400078e021a */
[----:B------:R-:W-:-:S03]  /*41b0*/  IMAD.MOV.U32 R3, RZ, RZ, 0x1 ;  /* 0x00000001ff037424 */ /* 0x000fc600078e00ff */
[----:B------:R-:W-:Y:S02]  /*41c0*/  SEL R62, R0, R23, !P0 ;  /* 0x00000017003e7207 */ /* 0x000fe40004000000 */
[----:B------:R-:W-:-:S07]  /*41d0*/  SEL R23, R23, R0, !P0 ;  /* 0x0000000017177207 */ /* 0x000fce0004000000 */
.L_x_74:
[----:B------:R-:W-:Y:S01]  /*41e0*/  UIADD3 UR47, UR10, 0x1, URZ ;  /* 0x000000010a2f7890 */ /* 0x000fe2000fffe03f */
[----:B------:R-:W-:Y:S01]  /*41f0*/  LOP3.LUT P0, RZ, R3, 0xff, RZ, 0xc0, !PT ;  /* 0x000000ff03ff7812 */ /* 0x000fe2000780c0ff */
[----:B------:R-:W-:Y:S02]  /*4200*/  ULOP3.LUT UR39, UR8, 0x7, URZ, 0xc0, !UPT ;  /* 0x0000000708277892 */ /* 0x000fe4000f8ec03f */
[----:B------:R-:W-:Y:S02]  /*4210*/  UISETP.NE.AND UP0, UPT, UR47, 0x3, UPT ;  /* 0x000000032f00788c */ /* 0x000fe4000bf05270 */
[----:B------:R-:W-:Y:S02]  /*4220*/  UIADD3 UR37, UR37, 0x2, URZ ;  /* 0x0000000225257890 */ /* 0x000fe4000fffe03f */
[----:B------:R-:W-:Y:S02]  /*4230*/  USEL UR48, URZ, 0x1, UP0 ;  /* 0x000000013f307887 */ /* 0x000fe40008000000 */
[----:B------:R-:W-:-:S02]  /*4240*/  USEL UR47, UR47, URZ, UP0 ;  /* 0x0000003f2f2f7287 */ /* 0x000fc40008000000 */
[----:B------:R-:W-:Y:S02]  /*4250*/  ULOP3.LUT UR48, UR9, UR48, URZ, 0x3c, !UPT ;  /* 0x0000003009307292 */ /* 0x000fe4000f8e3c3f */
[----:B------:R-:W-:Y:S10]  /*4260*/  @P0 BRA `(.L_x_77) ;  /* 0xffffffd400400947 */ /* 0x000ff4000383ffff */
[----:B------:R-:W-:-:S13]  /*4270*/  PLOP3.LUT P0, PT, PT, PT, PT, 0x8, 0x0 ;  /* 0x000000000000781c */ /* 0x000fda0003f0e170 */
.L_x_22:
[----:B------:R-:W-:Y:S05]  /*4280*/  @P0 BRA `(.L_x_14) ;  /* 0x0000002800b80947 */ /* 0x000fea0003800000 */
[----:B------:R-:W-:Y:S01]  /*4290*/  ULDC.64 UR6, c[0x0][0x588] ;  /* 0x0001620000067ab9 */ /* 0x000fe20000000a00 */
[----:B------:R-:W-:Y:S01]  /*42a0*/  ISETP.NE.AND.EX P1, PT, R67, RZ, PT, P1 ;  /* 0x000000ff4300720c */ /* 0x000fe20003f25310 */
[----:B------:R-:W-:-:S04]  /*42b0*/  DEPBAR.LE SB0, 0x0 ;  /* 0x000080000000791a */ /* 0x000fc80000000000 */
[----:B------:R-:W-:Y:S01]  /*42c0*/  ISETP.NE.U32.AND P0, PT, RZ, UR6, PT ;  /* 0x00000006ff007c0c */ /* 0x000fe2000bf05070 */
[----:B------:R-:W-:Y:S03]  /*42d0*/  BSSY B0, `(.L_x_78) ;  /* 0x0000014000007945 */ /* 0x000fe60003800000 */
[----:B------:R-:W-:-:S13]  /*42e0*/  ISETP.NE.AND.EX P0, PT, RZ, UR7, PT, P0 ;  /* 0x00000007ff007c0c */ /* 0x000fda000bf05300 */
[----:B------:R-:W-:Y:S05]  /*42f0*/  @P0 BRA P1, `(.L_x_79) ;  /* 0x0000000000440947 */ /* 0x000fea0000800000 */
[----:B------:R-:W-:-:S04]  /*4300*/  ISETP.NE.U32.AND P0, PT, R66, RZ, PT ;  /* 0x000000ff4200720c */ /* 0x000fc80003f05070 */
[----:B------:R-:W-:-:S13]  /*4310*/  ISETP.NE.AND.EX P0, PT, R67, RZ, PT, P0 ;  /* 0x000000ff4300720c */ /* 0x000fda0003f05300 */
[----:B------:R-:W-:Y:S05]  /*4320*/  @!P0 BRA `(.L_x_80) ;  /* 0x00000000002c8947 */ /* 0x000fea0003800000 */
[----:B------:R-:W-:-:S13]  /*4330*/  LOP3.LUT P0, RZ, R58, 0xff, RZ, 0xc0, !PT ;  /* 0x000000ff3aff7812 */ /* 0x000fda000780c0ff */
[----:B------:R-:W-:Y:S05]  /*4340*/  @!P0 BRA `(.L_x_81) ;  /* 0x0000000000108947 */ /* 0x000fea0003800000 */
[----:B-----5:R-:W-:-:S13]  /*4350*/  FSETP.NEU.AND P0, PT, R59, RZ, PT ;  /* 0x000000ff3b00720b */ /* 0x020fda0003f0d000 */
[----:B------:R-:W-:Y:S05]  /*4360*/  @!P0 BREAK B0 ;  /* 0x0000000000008942 */ /* 0x000fea0003800000 */
[----:B------:R-:W-:Y:S05]  /*4370*/  @P0 BRA `(.L_x_79) ;  /* 0x0000000000240947 */ /* 0x000fea0003800000 */
[----:B------:R-:W-:Y:S05]  /*4380*/  BRA `(.L_x_14) ;  /* 0x0000002800787947 */ /* 0x000fea0003800000 */
.L_x_81:
[----:B------:R-:W-:-:S04]  /*4390*/  ISETP.NE.U32.AND P0, PT, RZ, UR6, PT ;  /* 0x00000006ff007c0c */ /* 0x000fc8000bf05070 */
[----:B------:R-:W-:-:S13]  /*43a0*/  ISETP.NE.AND.EX P0, PT, RZ, UR7, PT, P0 ;  /* 0x00000007ff007c0c */ /* 0x000fda000bf05300 */
[----:B------:R-:W-:Y:S05]  /*43b0*/  @!P0 BREAK B0 ;  /* 0x0000000000008942 */ /* 0x000fea0003800000 */
[----:B------:R-:W-:Y:S05]  /*43c0*/  @P0 BRA `(.L_x_79) ;  /* 0x0000000000100947 */ /* 0x000fea0003800000 */
[----:B------:R-:W-:Y:S05]  /*43d0*/  BRA `(.L_x_14) ;  /* 0x0000002800647947 */ /* 0x000fea0003800000 */
.L_x_80:
[----:B-----5:R-:W-:-:S13]  /*43e0*/  FSETP.NEU.AND P0, PT, R59, RZ, PT ;  /* 0x000000ff3b00720b */ /* 0x020fda0003f0d000 */
[----:B------:R-:W-:Y:S05]  /*43f0*/  @!P0 BREAK B0 ;  /* 0x0000000000008942 */ /* 0x000fea0003800000 */
[----:B------:R-:W-:Y:S05]  /*4400*/  @!P0 BRA `(.L_x_14) ;  /* 0x0000002800588947 */ /* 0x000fea0003800000 */
.L_x_79:
[----:B-1----:R-:W-:Y:S05]  /*4410*/  BSYNC B0 ;  /* 0x0000000000007941 */ /* 0x002fea0003800000 */
.L_x_78:
[----:B------:R-:W-:-:S04]  /*4420*/  LOP3.LUT R19, R19, 0x1, RZ, 0xfc, !PT ;  /* 0x0000000113137812 */ /* 0x000fc800078efcff */
[----:B------:R-:W-:-:S13]  /*4430*/  ISETP.NE.AND P0, PT, R19, 0x3, PT ;  /* 0x000000031300780c */ /* 0x000fda0003f05270 */
[----:B------:R-:W-:Y:S05]  /*4440*/  @!P0 BRA `(.L_x_82) ;  /* 0x0000000000048947 */ /* 0x000fea0003800000 */
[----:B------:R-:W-:Y:S01]  /*4450*/  BPT.TRAP 0x1 ;  /* 0x000000040000795c */ /* 0x000fe20000300000 */
.L_x_82:
[----:B------:R-:W1:Y:S01]  /*4460*/  S2UR UR5, SR_CgaCtaId ;  /* 0x00000000000579c3 */ /* 0x000e620000008800 */
[----:B------:R-:W-:Y:S02]  /*4470*/  UMOV UR4, 0x400 ;  /* 0x0000040000047882 */ /* 0x000fe40000000000 */
[----:B-1----:R-:W-:-:S04]  /*4480*/  ULEA UR4, UR5, UR4, 0x18 ;  /* 0x0000000405047291 */ /* 0x002fc8000f8ec03f */
[----:B------:R-:W-:-:S04]  /*4490*/  ULEA UR4, UR36, UR4, 0x3 ;  /* 0x0000000424047291 */ /* 0x000fc8000f8e183f */
[----:B------:R-:W-:-:S04]  /*44a0*/  UIADD3 UR4, UR4, 0x98, URZ ;  /* 0x0000009804047890 */ /* 0x000fc8000fffe03f */
[----:B------:R-:W-:-:S09]  /*44b0*/  UPRMT UR4, UR5, 0x654, UR4 ;  /* 0x0000065405047896 */ /* 0x000fd20008000004 */
[----:B------:R-:W-:Y:S01]  /*44c0*/  SYNCS.ARRIVE.TRANS64.RED.A1T0 RZ, [UR4], RZ ;  /* 0x000000ffffff79a7 */ /* 0x000fe20008100404 */
[----:B------:R-:W-:Y:S05]  /*44d0*/  BRA `(.L_x_14) ;  /* 0x0000002800247947 */ /* 0x000fea0003800000 */
.L_x_13:
[----:B------:R-:W-:Y:S01]  /*44e0*/  ULDC.64 UR4, c[0x0][0x8f8] ;  /* 0x00023e0000047ab9 */ /* 0x000fe20000000a00 */
[----:B------:R-:W-:Y:S01]  /*44f0*/  PRMT R10, RZ, 0x7610, R10 ;  /* 0x00007610ff0a7816 */ /* 0x000fe2000000000a */
[----:B------:R-:W-:Y:S01]  /*4500*/  IMAD.MOV.U32 R20, RZ, RZ, -0x1 ;  /* 0xffffffffff147424 */ /* 0x000fe200078e00ff */
[----:B------:R-:W-:Y:S01]  /*4510*/  ISETP.GE.U32.AND P0, PT, R16, UR4, PT ;  /* 0x0000000410007c0c */ /* 0x000fe2000bf06070 */
[----:B------:R-:W-:Y:S02]  /*4520*/  IMAD.MOV.U32 R13, RZ, RZ, -0x1 ;  /* 0xffffffffff0d7424 */ /* 0x000fe400078e00ff */
[----:B------:R-:W-:Y:S01]  /*4530*/  IMAD.MOV.U32 R12, RZ, RZ, -0x1 ;  /* 0xffffffffff0c7424 */ /* 0x000fe200078e00ff */
[----:B------:R-:W-:-:S13]  /*4540*/  ISETP.GE.U32.AND.EX P0, PT, R17, UR5, PT, P0 ;  /* 0x0000000511007c0c */ /* 0x000fda000bf06100 */
        /* <DEDUP_REMOVED lines=19> */
.L_x_84:
        /* <DEDUP_REMOVED lines=10> */
[----:B------:R-:W-:-:S03]  /*4720*/  IMAD R13, R13, R29, R12 ;  /* 0x0000001d0d0d7224 */ /* 0x000fc600078e020c */
        /* <DEDUP_REMOVED lines=28> */
.L_x_85:
[----:B------:R-:W-:Y:S01]  /*48f0*/  ISETP.NE.AND P0, PT, R2, 0x1, PT ;  /* 0x000000010200780c */ /* 0x000fe20003f05270 */
[----:B------:R-:W-:Y:S01]  /*4900*/  USHF.L.U32 UR4, UR46, UR4, URZ ;  /* 0x000000042e047299 */ /* 0x000fe2000800063f */
[----:B--2---:R-:W-:Y:S01]  /*4910*/  SHF.R.U64 R10, R10, R28, R11 ;  /* 0x0000001c0a0a7219 */ /* 0x004fe2000000120b */
[----:B------:R-:W-:Y:S01]  /*4920*/  VIADD R13, R27, 0xffffffff ;  /* 0xffffffff1b0d7836 */ /* 0x000fe20000000000 */
[----:B------:R-:W-:Y:S01]  /*4930*/  LOP3.LUT R7, R25, R32, RZ, 0xc0, !PT ;  /* 0x0000002019077212 */ /* 0x000fe200078ec0ff */
[----:B------:R-:W-:Y:S02]  /*4940*/  IMAD.MOV.U32 R12, RZ, RZ, R23 ;  /* 0x000000ffff0c7224 */ /* 0x000fe400078e0017 */
[----:B------:R-:W-:Y:S02]  /*4950*/  IMAD.MOV R11, RZ, RZ, -R10 ;  /* 0x000000ffff0b7224 */ /* 0x000fe400078e0a0a */
[----:B------:R-:W-:Y:S02]  /*4960*/  IMAD R7, R10, UR4, R7 ;  /* 0x000000040a077c24 */ /* 0x000fe4000f8e0207 */
[----:B------:R-:W-:-:S02]  /*4970*/  IMAD.MOV.U32 R10, RZ, RZ, 0x1 ;  /* 0x00000001ff0a7424 */ /* 0x000fc400078e00ff */
[----:B------:R-:W-:Y:S01]  /*4980*/  @P0 IMAD R8, R9, R24, R6 ;  /* 0x0000001809080224 */ /* 0x000fe200078e0206 */
[----:B------:R-:W-:Y:S01]  /*4990*/  LOP3.LUT R9, R20, R13, RZ, 0xc0, !PT ;  /* 0x0000000d14097212 */ /* 0x000fe200078ec0ff */
[----:B---3--:R-:W-:Y:S02]  /*49a0*/  IMAD R6, R11, R29, R26 ;  /* 0x0000001d0b067224 */ /* 0x008fe400078e021a */
[----:B----4-:R-:W-:Y:S02]  /*49b0*/  IMAD R8, R7, R33, R8 ;  /* 0x0000002107087224 */ /* 0x010fe400078e0208 */
[----:B------:R-:W-:-:S05]  /*49c0*/  IMAD R7, R6, R27, R9 ;  /* 0x0000001b06077224 */ /* 0x000fca00078e0209 */
[----:B------:R-:W-:Y:S02]  /*49d0*/  SEL R13, R7, R8, !P0 ;  /* 0x00000008070d7207 */ /* 0x000fe40004000000 */
[----:B------:R-:W-:-:S07]  /*49e0*/  SEL R20, R8, R7, !P0 ;  /* 0x0000000708147207 */ /* 0x000fce0004000000 */
.L_x_83:
[----:B------:R-:W-:-:S08]  /*49f0*/  NOP ;  /* 0x0000000000007918 */ /* 0x000fd00000000000 */
[----:B------:R-:W2:-:S00]  /*4a00*/  USETMAXREG.DEALLOC.CTAPOOL 0x28 ;  /* 0x00000028000079c8 */ /* 0x000e8000080e0500 */
[----:B--2---:R-:W-:-:S13]  /*4a10*/  ISETP.NE.AND P0, PT, R0, 0x1, PT ;  /* 0x000000010000780c */ /* 0x004fda0003f05270 */
[----:B------:R-:W-:Y:S05]  /*4a20*/  @!P0 BRA `(.L_x_14) ;  /* 0x0000002000d08947 */ /* 0x000fea0003800000 */
[----:B------:R-:W-:Y:S05]  /*4a30*/  @!P4 BRA `(.L_x_86) ;  /* 0x000000100054c947 */ /* 0x000fea0003800000 */
[----:B------:R-:W-:-:S04]  /*4a40*/  PRMT R3, R3, 0x9910, RZ ;  /* 0x0000991003037816 */ /* 0x000fc800000000ff */
[----:B------:R-:W-:-:S04]  /*4a50*/  ISETP.NE.AND P0, PT, R3, RZ, PT ;  /* 0x000000ff0300720c */ /* 0x000fc80003f05270 */
[----:B------:R-:W-:-:S13]  /*4a60*/  ISETP.NE.OR P0, PT, R0, 0x2, !P0 ;  /* 0x000000020000780c */ /* 0x000fda0004705670 */
[----:B------:R-:W-:Y:S05]  /*4a70*/  @P0 BRA `(.L_x_14) ;  /* 0x0000002000bc0947 */ /* 0x000fea0003800000 */
[----:B------:R-:W-:-:S13]  /*4a80*/  LOP3.LUT P1, RZ, R10, 0xff, RZ, 0xc0, !PT ;  /* 0x000000ff0aff7812 */ /* 0x000fda000782c0ff */
[----:B------:R-:W-:Y:S05]  /*4a90*/  @!P1 BRA `(.L_x_87) ;  /* 0x0000000000189947 */ /* 0x000fea0003800000 */
[----:B------:R-:W-:Y:S01]  /*4aa0*/  UMOV UR4, 0x400 ;  /* 0x0000040000047882 */ /* 0x000fe20000000000 */
[----:B------:R-:W-:Y:S01]  /*4ab0*/  IMAD.MOV.U32 R0, RZ, RZ, RZ ;  /* 0x000000ffff007224 */ /* 0x000fe200078e00ff */
[----:B-1----:R-:W-:-:S04]  /*4ac0*/  ULEA UR4, UR44, UR4, 0x18 ;  /* 0x000000042c047291 */ /* 0x002fc8000f8ec03f */
[----:B------:R-:W-:-:S05]  /*4ad0*/  SHF.L.U32 R0, R0, 0x1f, RZ ;  /* 0x0000001f00007819 */ /* 0x000fca00000006ff */
[----:B------:R-:W1:Y:S02]  /*4ae0*/  SYNCS.PHASECHK.TRANS64.TRYWAIT P0, [UR4+0xb8], R0 ;  /* 0x0000b800ff0075a7 */ /* 0x000e640008000144 */
[----:B-1----:R-:W-:Y:S05]  /*4af0*/  @!P0 BRA `(.L_x_88) ;  /* 0x0000002000f88947 */ /* 0x002fea0003800000 */
.L_x_87:
[----:B------:R-:W-:Y:S01]  /*4b00*/  PRMT R9, RZ, 0x7610, R9 ;  /* 0x00007610ff097816 */ /* 0x000fe20000000009 */
[----:B------:R-:W-:Y:S06]  /*4b10*/  @P2 BRA `(.L_x_89) ;  /* 0x0000000000242947 */ /* 0x000fec0003800000 */
[----:B------:R-:W-:Y:S02]  /*4b20*/  ULDC.64 UR4, c[0x0][0x588] ;  /* 0x0001620000047ab9 */ /* 0x000fe40000000a00 */
[----:B------:R-:W-:-:S04]  /*4b30*/  ISETP.NE.U32.AND P0, PT, RZ, UR4, PT ;  /* 0x00000004ff007c0c */ /* 0x000fc8000bf05070 */
[----:B------:R-:W-:-:S13]  /*4b40*/  ISETP.NE.AND.EX P0, PT, RZ, UR5, PT, P0 ;  /* 0x00000005ff007c0c */ /* 0x000fda000bf05300 */
[----:B------:R-:W-:Y:S05]  /*4b50*/  @!P0 BRA `(.L_x_90) ;  /* 0x00000000000c8947 */ /* 0x000fea0003800000 */
[----:B------:R3:W5:Y:S01]  /*4b60*/  LDG.E R11, desc[UR54][R4.64] ;  /* 0x00000036040b7981 */ /* 0x000762000c1e1900 */
[----:B------:R-:W-:Y:S01]  /*4b70*/  IMAD.MOV.U32 R9, RZ, RZ, 0x1 ;  /* 0x00000001ff097424 */ /* 0x000fe200078e00ff */
[----:B------:R-:W-:Y:S06]  /*4b80*/  BRA `(.L_x_89) ;  /* 0x0000000000087947 */ /* 0x000fec0003800000 */
.L_x_90:
[----:B------:R-:W2:Y:S01]  /*4b90*/  LDC R11, c[0x0][0x580] ;  /* 0x00016000ff0b7b82 */ /* 0x000ea20000000800 */
[----:B------:R-:W-:-:S07]  /*4ba0*/  IMAD.MOV.U32 R9, RZ, RZ, 0x1 ;  /* 0x00000001ff097424 */ /* 0x000fce00078e00ff */
.L_x_89:
[----:B------:R-:W-:Y:S01]  /*4bb0*/  UMOV UR4, URZ ;  /* 0x0000003f00047c82 */ /* 0x000fe20008000000 */
[----:B-1----:R-:W-:Y:S01]  /*4bc0*/  IMAD.MOV.U32 R0, RZ, RZ, 0x1 ;  /* 0x00000001ff007424 */ /* 0x002fe200078e00ff */
[----:B------:R-:W-:Y:S06]  /*4bd0*/  @!P1 BRA `(.L_x_91) ;  /* 0x0000000c00489947 */ /* 0x000fec0003800000 */
[----:B------:R-:W1:Y:S01]  /*4be0*/  LDC R3, c[0x0][0x8a8] ;  /* 0x00022a00ff037b82 */ /* 0x000e620000000800 */
[----:B------:R-:W-:Y:S01]  /*4bf0*/  IMAD.MOV.U32 R0, RZ, RZ, -0x1 ;  /* 0xffffffffff007424 */ /* 0x000fe200078e00ff */
[----:B------:R-:W-:Y:S01]  /*4c00*/  ULDC UR5, c[0x0][0x900] ;  /* 0x0002400000057ab9 */ /* 0x000fe20000000800 */
[----:B------:R-:W-:Y:S01]  /*4c10*/  LOP3.LUT R10, R19, 0x2, RZ, 0xfc, !PT ;  /* 0x00000002130a7812 */ /* 0x000fe200078efcff */
[----:B------:R-:W-:Y:S01]  /*4c20*/  ULDC.64 UR14, c[0x0][0x198] ;  /* 0x00006600000e7ab9 */ /* 0x000fe20000000a00 */
[----:B------:R-:W-:Y:S01]  /*4c30*/  UMOV UR4, URZ ;  /* 0x0000003f00047c82 */ /* 0x000fe20008000000 */
[----:B------:R-:W-:Y:S01]  /*4c40*/  SHF.L.U32 R8, R0, UR5, RZ ;  /* 0x0000000500087c19 */ /* 0x000fe200080006ff */
[----:B------:R-:W-:Y:S01]  /*4c50*/  IMAD.MOV.U32 R0, RZ, RZ, 0x1 ;  /* 0x00000001ff007424 */ /* 0x000fe200078e00ff */
[----:B------:R-:W-:Y:S02]  /*4c60*/  USHF.L.U32 UR13, UR46, UR5, URZ ;  /* 0x000000052e0d7299 */ /* 0x000fe4000800063f */
[----:B------:R-:W-:Y:S01]  /*4c70*/  LOP3.LUT R8, RZ, R8, RZ, 0x33, !PT ;  /* 0x00000008ff087212 */ /* 0x000fe200078e33ff */
[----:B------:R-:W-:Y:S01]  /*4c80*/  ULDC.64 UR22, c[0x0][0x588] ;  /* 0x0001620000167ab9 */ /* 0x000fe20000000a00 */
[----:B------:R-:W-:Y:S01]  /*4c90*/  ULDC.64 UR24, c[0x0][0x8f8] ;  /* 0x00023e0000187ab9 */ /* 0x000fe20000000a00 */
[----:B------:R-:W-:Y:S01]  /*4ca0*/  ULDC.64 UR26, c[0x0][0x590] ;  /* 0x00016400001a7ab9 */ /* 0x000fe20000000a00 */
[----:B-1----:R-:W-:-:S07]  /*4cb0*/  VIADD R3, R3, 0xffffffff ;  /* 0xffffffff03037836 */ /* 0x002fce0000000000 */
.L_x_111:
[----:B------:R-:W-:Y:S02]  /*4cc0*/  ISETP.NE.U32.AND P0, PT, RZ, UR26, PT ;  /* 0x0000001aff007c0c */ /* 0x000fe4000bf05070 */
[----:B------:R-:W-:Y:S02]  /*4cd0*/  R2UR UR19, R20 ;  /* 0x00000000141372ca */ /* 0x000fe400000e0000 */
[----:B------:R-:W-:Y:S02]  /*4ce0*/  R2UR UR18, R13 ;  /* 0x000000000d1272ca */ /* 0x000fe400000e0000 */
[----:B------:R-:W-:-:S09]  /*4cf0*/  ISETP.NE.AND.EX P0, PT, RZ, UR27, PT, P0 ;  /* 0x0000001bff007c0c */ /* 0x000fd2000bf05300 */
[----:B------:R-:W-:Y:S02]  /*4d00*/  USHF.L.U32 UR19, UR19, 0x7, URZ ;  /* 0x0000000713137899 */ /* 0x000fe4000800063f */
[----:B------:R-:W-:Y:S02]  /*4d10*/  USHF.L.U32 UR18, UR18, 0x6, URZ ;  /* 0x0000000612127899 */ /* 0x000fe4000800063f */
[----:B------:R-:W-:Y:S10]  /*4d20*/  @!P0 BRA `(.L_x_92) ;  /* 0x00000000002c8947 */ /* 0x000ff40003800000 */
[----:B------:R-:W-:-:S04]  /*4d30*/  ISETP.NE.U32.AND P1, PT, RZ, UR22, PT ;  /* 0x00000016ff007c0c */ /* 0x000fc8000bf25070 */
[----:B------:R-:W-:-:S13]  /*4d40*/  ISETP.NE.AND.EX P1, PT, RZ, UR23, PT, P1 ;  /* 0x00000017ff007c0c */ /* 0x000fda000bf25310 */
[----:B------:R-:W-:Y:S05]  /*4d50*/  @!P1 BRA `(.L_x_93) ;  /* 0x0000000000189947 */ /* 0x000fea0003800000 */
[----:B---3--:R-:W1:Y:S01]  /*4d60*/  LDC.64 R4, c[0x0][0x588] ;  /* 0x00016200ff047b82 */ /* 0x008e620000000a00 */
[----:B------:R-:W-:-:S04]  /*4d70*/  IMAD R7, R12, UR26, RZ ;  /* 0x0000001a0c077c24 */ /* 0x000fc8000f8e02ff */
[----:B-1----:R-:W-:-:S05]  /*4d80*/  IMAD.WIDE R4, R7, 0x4, R4 ;  /* 0x0000000407047825 */ /* 0x002fca00078e0204 */
[----:B--2--5:R1:W5:Y:S01]  /*4d90*/  LDG.E R11, desc[UR54][R4.64] ;  /* 0x00000036040b7981 */ /* 0x024362000c1e1900 */
[----:B------:R-:W-:Y:S01]  /*4da0*/  IMAD.MOV.U32 R9, RZ, RZ, 0x1 ;  /* 0x00000001ff097424 */ /* 0x000fe200078e00ff */
[----:B------:R-:W-:Y:S06]  /*4db0*/  BRA `(.L_x_92) ;  /* 0x0000000000087947 */ /* 0x000fec0003800000 */
.L_x_93:
[----:B--2--5:R-:W4:Y:S01]  /*4dc0*/  LDC R11, c[0x0][0x580] ;  /* 0x00016000ff0b7b82 */ /* 0x024f220000000800 */
[----:B------:R-:W-:-:S07]  /*4dd0*/  IMAD.MOV.U32 R9, RZ, RZ, 0x1 ;  /* 0x00000001ff097424 */ /* 0x000fce00078e00ff */
.L_x_92:
[----:B------:R-:W-:Y:S05]  /*4de0*/  @!P0 BRA `(.L_x_94) ;  /* 0x00000000001c8947 */ /* 0x000fea0003800000 */
[----:B------:R-:W-:-:S13]  /*4df0*/  LOP3.LUT P2, RZ, R9, 0xff, RZ, 0xc0, !PT ;  /* 0x000000ff09ff7812 */ /* 0x000fda000784c0ff */
[----:B-1-3--:R-:W1:Y:S02]  /*4e00*/  @!P2 LDC.64 R4, c[0x0][0x588] ;  /* 0x00016200ff04ab82 */ /* 0x00ae640000000a00 */
[----:B-1----:R-:W-:-:S04]  /*4e10*/  @!P2 ISETP.NE.U32.AND P0, PT, R4, RZ, PT ;  /* 0x000000ff0400a20c */ /* 0x002fc80003f05070 */
[----:B------:R-:W-:Y:S02]  /*4e20*/  @!P2 ISETP.NE.AND.EX P1, PT, R5, RZ, PT, P0 ;  /* 0x000000ff0500a20c */ /* 0x000fe40003f25300 */
[----:B--2-45:R-:W-:Y:S02]  /*4e30*/  @P2 FSETP.EQ.AND P0, PT, R11, RZ, PT ;  /* 0x000000ff0b00220b */ /* 0x034fe40003f02000 */
[----:B------:R-:W-:Y:S01]  /*4e40*/  @!P2 PLOP3.LUT P0, PT, P1, PT, PT, 0x8, 0x0 ;  /* 0x000000000000a81c */ /* 0x000fe20000f0e170 */
[----:B------:R-:W-:-:S12]  /*4e50*/  BRA `(.L_x_95) ;  /* 0x0000000000047947 */ /* 0x000fd80003800000 */
.L_x_94:
[----:B--2-45:R-:W-:-:S13]  /*4e60*/  FSETP.EQ.AND P0, PT, R11, RZ, PT ;  /* 0x000000ff0b00720b */ /* 0x034fda0003f02000 */
.L_x_95:
[----:B------:R-:W-:Y:S02]  /*4e70*/  ISETP.NE.AND P2, PT, R10, 0x3, PT ;  /* 0x000000030a00780c */ /* 0x000fe40003f45270 */
[----:B------:R-:W-:-:S04]  /*4e80*/  ELECT P1, URZ, PT ;  /* 0x00000000003f782f */ /* 0x000fc80003820000 */
[----:B------:R-:W-:-:S07]  /*4e90*/  PLOP3.LUT P0, PT, P1, P0, PT, 0x20, 0x0 ;  /* 0x000000000000781c */ /* 0x000fce0000f00470 */
[----:B------:R-:W-:Y:S06]  /*4ea0*/  @!P2 BRA `(.L_x_96) ;  /* 0x000000000004a947 */ /* 0x000fec0003800000 */
[----:B------:R-:W-:Y:S01]  /*4eb0*/  BPT.TRAP 0x1 ;  /* 0x000000040000795c */ /* 0x000fe20000300000 */
.L_x_96:
[----:B------:R-:W2:Y:S01]  /*4ec0*/  S2UR UR44, SR_CgaCtaId ;  /* 0x00000000002c79c3 */ /* 0x000ea20000008800 */
[----:B------:R-:W-:Y:S01]  /*4ed0*/  UMOV UR5, 0x400 ;  /* 0x0000040000057882 */ /* 0x000fe20000000000 */
[----:B-1-3--:R-:W-:Y:S01]  /*4ee0*/  SHF.L.U32 R4, R0, 0x1f, RZ ;  /* 0x0000001f00047819 */ /* 0x00afe200000006ff */
[----:B--2---:R-:W-:-:S04]  /*4ef0*/  ULEA UR6, UR44, UR5, 0x18 ;  /* 0x000000052c067291 */ /* 0x004fc8000f8ec03f */
[----:B------:R-:W-:-:S09]  /*4f00*/  ULEA UR5, UR4, UR6, 0x3 ;  /* 0x0000000604057291 */ /* 0x000fd2000f8e183f */
[----:B------:R-:W1:Y:S02]  /*4f10*/  SYNCS.PHASECHK.TRANS64.TRYWAIT P1, [UR5+0x98], R4 ;  /* 0x00009804ff0075a7 */ /* 0x000e640008020145 */
[----:B-1----:R-:W-:Y:S05]  /*4f20*/  @!P1 BRA `(.L_x_97) ;  /* 0x0000002000049947 */ /* 0x002fea0003800000 */
.L_x_142:
[----:B------:R-:W-:Y:S04]  /*4f30*/  BSSY B0, `(.L_x_98) ;  /* 0x000000f000007945 */ /* 0x000fe80003800000 */
[----:B------:R-:W-:Y:S05]  /*4f40*/  @!P0 BRA `(.L_x_99) ;  /* 0x0000000000348947 */ /* 0x000fea0003800000 */
[----:B------:R-:W-:Y:S01]  /*4f50*/  ULEA UR16, UR4, UR6, 0xd ;  /* 0x0000000604107291 */ /* 0x000fe2000f8e683f */
[----:B------:R-:W-:Y:S01]  /*4f60*/  R2UR UR20, R12 ;  /* 0x000000000c1472ca */ /* 0x000fe200000e0000 */
[----:B------:R-:W-:Y:S02]  /*4f70*/  UIADD3 UR8, UP0, UR14, 0x3f0, URZ ;  /* 0x000003f00e087890 */ /* 0x000fe4000ff1e03f */
[----:B------:R-:W-:Y:S02]  /*4f80*/  UIADD3 UR17, UR5, 0x80, URZ ;  /* 0x0000008005117890 */ /* 0x000fe4000fffe03f */
[----:B------:R-:W-:Y:S02]  /*4f90*/  UIADD3 UR16, UR16, 0x200, URZ ;  /* 0x0000020010107890 */ /* 0x000fe4000fffe03f */
[----:B------:R-:W-:Y:S01]  /*4fa0*/  UIADD3.X UR9, URZ, UR15, URZ, UP0, !UPT ;  /* 0x0000000f3f097290 */ /* 0x000fe200087fe43f */
[----:B------:R-:W-:Y:S01]  /*4fb0*/  UMOV UR10, 0x0 ;  /* 0x00000000000a7882 */ /* 0x000fe20000000000 */
[----:B------:R-:W-:-:S07]  /*4fc0*/  UMOV UR11, 0x10000000 ;  /* 0x10000000000b7882 */ /* 0x000fce0000000000 */
[----:B------:R2:W-:Y:S02]  /*4fd0*/  UTMALDG.3D [UR16], [UR8], desc[UR10] ;  /* 0x00000a10080075b4 */ /* 0x0005e40008011000 */
[----:B--2---:R-:W-:Y:S05]  /*4fe0*/  @!P2 BRA `(.L_x_100) ;  /* 0x000000000004a947 */ /* 0x004fea0003800000 */
[----:B------:R-:W-:Y:S01]  /*4ff0*/  BPT.TRAP 0x1 ;  /* 0x000000040000795c */ /* 0x000fe20000300000 */
.L_x_100:
[----:B-1----:R-:W1:Y:S02]  /*5000*/  LDC R4, c[0x0][0x800] ;  /* 0x00020000ff047b82 */ /* 0x002e640000000800 */
[----:B-1----:R2:W-:Y:S02]  /*5010*/  SYNCS.ARRIVE.TRANS64.RED.A0TR RZ, [UR5+0x80], R4 ;  /* 0x00008004ffff79a7 */ /* 0x0025e40008300405 */
.L_x_99:
[----:B------:R-:W-:Y:S05]  /*5020*/  BSYNC B0 ;  /* 0x0000000000007941 */ /* 0x000fea0003800000 */
.L_x_98:
[----:B------:R-:W-:Y:S05]  /*5030*/  @!P2 BRA `(.L_x_101) ;  /* 0x000000000004a947 */ /* 0x000fea0003800000 */
[----:B------:R-:W-:Y:S01]  /*5040*/  BPT.TRAP 0x1 ;  /* 0x000000040000795c */ /* 0x000fe20000300000 */
.L_x_101:
[----:B------:R-:W-:Y:S02]  /*5050*/  UIADD3 UR5, UR5, 0x80, URZ ;  /* 0x0000008005057890 */ /* 0x000fe4000fffe03f */
[----:B------:R-:W-:Y:S02]  /*5060*/  UIADD3 UR4, UR4, 0x1, URZ ;  /* 0x0000000104047890 */ /* 0x000fe4000fffe03f */
[----:B------:R-:W-:Y:S02]  /*5070*/  UPRMT UR5, UR44, 0x654, UR5 ;  /* 0x000006542c057896 */ /* 0x000fe40008000005 */
[----:B------:R-:W-:-:S04]  /*5080*/  UISETP.NE.AND UP0, UPT, UR4, 0x3, UPT ;  /* 0x000000030400788c */ /* 0x000fc8000bf05270 */
[----:B------:R-:W-:-:S03]  /*5090*/  USEL UR7, URZ, 0x1, UP0 ;  /* 0x000000013f077887 */ /* 0x000fc60008000000 */
[----:B------:R-:W-:Y:S01]  /*50a0*/  SYNCS.ARRIVE.TRANS64.RED.A1T0 RZ, [UR5], RZ ;  /* 0x000000ffffff79a7 */ /* 0x000fe20008100405 */
[----:B------:R-:W-:Y:S02]  /*50b0*/  USEL UR5, UR4, URZ, UP0 ;  /* 0x0000003f04057287 */ /* 0x000fe40008000000 */
[----:B-1----:R-:W-:Y:S01]  /*50c0*/  LOP3.LUT R5, R0, UR7, RZ, 0x3c, !PT ;  /* 0x0000000700057c12 */ /* 0x002fe2000f8e3cff */
[----:B------:R-:W-:Y:S09]  /*50d0*/  @!P2 BRA `(.L_x_102) ;  /* 0x000000000004a947 */ /* 0x000ff20003800000 */
[----:B------:R-:W-:Y:S01]  /*50e0*/  BPT.TRAP 0x1 ;  /* 0x000000040000795c */ /* 0x000fe20000300000 */
.L_x_102:
[----:B------:R-:W-:Y:S01]  /*50f0*/  ULEA UR4, UR5, UR6, 0x3 ;  /* 0x0000000605047291 */ /* 0x000fe2000f8e183f */
[----:B------:R-:W-:-:S08]  /*5100*/  SHF.L.U32 R0, R5, 0x1f, RZ ;  /* 0x0000001f05007819 */ /* 0x000fd000000006ff */
[----:B------:R-:W1:Y:S02]  /*5110*/  SYNCS.PHASECHK.TRANS64.TRYWAIT P1, [UR4+0x98], R0 ;  /* 0x00009800ff0075a7 */ /* 0x000e640008020144 */
[----:B-1----:R-:W-:Y:S05]  /*5120*/  @!P1 BRA `(.L_x_103) ;  /* 0x0000001c009c9947 */ /* 0x002fea0003800000 */
.L_x_143:
[----:B------:R-:W-:Y:S04]  /*5130*/  BSSY B0, `(.L_x_104) ;  /* 0x0000011000007945 */ /* 0x000fe80003800000 */
[----:B------:R-:W-:Y:S05]  /*5140*/  @!P0 BRA `(.L_x_105) ;  /* 0x00000000003c8947 */ /* 0x000fea0003800000 */
[----:B------:R-:W-:Y:S01]  /*5150*/  ULEA UR8, UR5, UR6, 0xd ;  /* 0x0000000605087291 */ /* 0x000fe2000f8e683f */
[----:B------:R-:W-:Y:S01]  /*5160*/  R2UR UR12, R12 ;  /* 0x000000000c0c72ca */ /* 0x000fe200000e0000 */
[----:B------:R-:W-:Y:S02]  /*5170*/  UIADD3 UR16, UP0, UR14, 0x3f0, URZ ;  /* 0x000003f00e107890 */ /* 0x000fe4000ff1e03f */
[----:B------:R-:W-:Y:S02]  /*5180*/  UIADD3 UR10, UR18, 0x20, URZ ;  /* 0x00000020120a7890 */ /* 0x000fe4000fffe03f */
[----:B------:R-:W-:Y:S02]  /*5190*/  UIADD3 UR9, UR4, 0x80, URZ ;  /* 0x0000008004097890 */ /* 0x000fe4000fffe03f */
[----:B------:R-:W-:Y:S02]  /*51a0*/  UIADD3 UR8, UR8, 0x200, URZ ;  /* 0x0000020008087890 */ /* 0x000fe4000fffe03f */
[----:B------:R-:W-:Y:S01]  /*51b0*/  UIADD3.X UR17, URZ, UR15, URZ, UP0, !UPT ;  /* 0x0000000f3f117290 */ /* 0x000fe200087fe43f */
[----:B------:R-:W-:Y:S01]  /*51c0*/  UMOV UR20, 0x0 ;  /* 0x0000000000147882 */ /* 0x000fe20000000000 */
[----:B------:R-:W-:Y:S01]  /*51d0*/  UMOV UR21, 0x10000000 ;  /* 0x1000000000157882 */ /* 0x000fe20000000000 */
[----:B------:R-:W-:-:S06]  /*51e0*/  UMOV UR11, UR19 ;  /* 0x00000013000b7c82 */ /* 0x000fcc0008000000 */
[----:B------:R3:W-:Y:S02]  /*51f0*/  UTMALDG.3D [UR8], [UR16], desc[UR20] ;  /* 0x00001408100075b4 */ /* 0x0007e40008011000 */
[----:B---3--:R-:W-:Y:S05]  /*5200*/  @!P2 BRA `(.L_x_106) ;  /* 0x000000000004a947 */ /* 0x008fea0003800000 */
[----:B------:R-:W-:Y:S01]  /*5210*/  BPT.TRAP 0x1 ;  /* 0x000000040000795c */ /* 0x000fe20000300000 */
.L_x_106:
[----:B-1----:R-:W1:Y:S02]  /*5220*/  LDC R0, c[0x0][0x800] ;  /* 0x00020000ff007b82 */ /* 0x002e640000000800 */
[----:B-1----:R3:W-:Y:S02]  /*5230*/  SYNCS.ARRIVE.TRANS64.RED.A0TR RZ, [UR4+0x80], R0 ;  /* 0x00008000ffff79a7 */ /* 0x0027e40008300404 */
.L_x_105:
[----:B------:R-:W-:Y:S05]  /*5240*/  BSYNC B0 ;  /* 0x0000000000007941 */ /* 0x000fea0003800000 */
.L_x_104:
[----:B------:R-:W-:Y:S05]  /*5250*/  @!P2 BRA `(.L_x_107) ;  /* 0x000000000004a947 */ /* 0x000fea0003800000 */
[----:B------:R-:W-:Y:S01]  /*5260*/  BPT.TRAP 0x1 ;  /* 0x000000040000795c */ /* 0x000fe20000300000 */
.L_x_107:
[----:B------:R-:W-:Y:S01]  /*5270*/  UIADD3 UR4, UR4, 0x80, URZ ;  /* 0x0000008004047890 */ /* 0x000fe2000fffe03f */
[----:B------:R-:W-:Y:S01]  /*5280*/  IADD3 R16, P0, R16, UR52, RZ ;  /* 0x0000003410107c10 */ /* 0x000fe2000ff1e0ff */
[----:B------:R-:W-:Y:S01]  /*5290*/  IMAD.MOV.U32 R20, RZ, RZ, -0x1 ;  /* 0xffffffffff147424 */ /* 0x000fe200078e00ff */
[----:B--2---:R-:W-:Y:S01]  /*52a0*/  PRMT R4, RZ, 0x7610, R4 ;  /* 0x00007610ff047816 */ /* 0x004fe20000000004 */
[----:B------:R-:W-:Y:S01]  /*52b0*/  UPRMT UR4, UR44, 0x654, UR4 ;  /* 0x000006542c047896 */ /* 0x000fe20008000004 */
[----:B------:R-:W-:Y:S01]  /*52c0*/  IADD3.X R17, R17, UR45, RZ, P0, !PT ;  /* 0x0000002d11117c10 */ /* 0x000fe200087fe4ff */
[----:B------:R-:W-:Y:S01]  /*52d0*/  IMAD.MOV.U32 R13, RZ, RZ, -0x1 ;  /* 0xffffffffff0d7424 */ /* 0x000fe200078e00ff */
[----:B------:R-:W-:Y:S01]  /*52e0*/  ISETP.GE.U32.AND P0, PT, R16, UR24, PT ;  /* 0x0000001810007c0c */ /* 0x000fe2000bf06070 */
[----:B------:R-:W-:-:S03]  /*52f0*/  IMAD.MOV.U32 R12, RZ, RZ, -0x1 ;  /* 0xffffffffff0c7424 */ /* 0x000fc600078e00ff */
[----:B------:R-:W-:Y:S02]  /*5300*/  ISETP.GE.U32.AND.EX P0, PT, R17, UR25, PT, P0 ;  /* 0x0000001911007c0c */ /* 0x000fe4000bf06100 */
[----:B------:R-:W-:Y:S01]  /*5310*/  SYNCS.ARRIVE.TRANS64.RED.A1T0 RZ, [UR4], RZ ;  /* 0x000000ffffff79a7 */ /* 0x000fe20008100404 */
[----:B------:R-:W-:-:S04]  /*5320*/  UIADD3 UR4, UR5, 0x1, URZ ;  /* 0x0000000105047890 */ /* 0x000fc8000fffe03f */
[----:B------:R-:W-:-:S04]  /*5330*/  UISETP.NE.AND UP0, UPT, UR4, 0x3, UPT ;  /* 0x000000030400788c */ /* 0x000fc8000bf05270 */
[----:B------:R-:W-:Y:S02]  /*5340*/  USEL UR5, URZ, 0x1, UP0 ;  /* 0x000000013f057887 */ /* 0x000fe40008000000 */
[----:B------:R-:W-:-:S04]  /*5350*/  USEL UR4, UR4, URZ, UP0 ;  /* 0x0000003f04047287 */ /* 0x000fc80008000000 */
[----:B-1-3--:R-:W-:Y:S01]  /*5360*/  LOP3.LUT R0, R5, UR5, RZ, 0x3c, !PT ;  /* 0x0000000505007c12 */ /* 0x00afe2000f8e3cff */
[----:B------:R-:W-:Y:S07]  /*5370*/  @P0 BRA `(.L_x_108) ;  /* 0x0000000400580947 */ /* 0x000fee0003800000 */
[----:B------:R-:W1:Y:S01]  /*5380*/  S2R R15, SR_CTAID.X ;  /* 0x00000000000f7919 */ /* 0x000e620000002500 */
[----:B------:R-:W2:Y:S01]  /*5390*/  LDC.64 R12, c[0x0][0x8d0] ;  /* 0x00023400ff0c7b82 */ /* 0x000ea20000000a00 */
[----:B------:R-:W-:Y:S01]  /*53a0*/  ULDC UR5, c[0x0][0x150] ;  /* 0x0000540000057ab9 */ /* 0x000fe20000000800 */
[----:B------:R-:W-:Y:S01]  /*53b0*/  IMAD.MOV.U32 R7, RZ, RZ, R16 ;  /* 0x000000ffff077224 */ /* 0x000fe200078e0010 */
[----:B------:R-:W3:Y:S01]  /*53c0*/  S2R R18, SR_CTAID.Y ;  /* 0x0000000000127919 */ /* 0x000ee20000002600 */
[----:B------:R-:W-:-:S04]  /*53d0*/  IMAD.MOV.U32 R21, RZ, RZ, R17 ;  /* 0x000000ffff157224 */ /* 0x000fc800078e0011 */
[----:B------:R-:W4:Y:S08]  /*53e0*/  LDC R22, c[0x0][0x144] ;  /* 0x00005100ff167b82 */ /* 0x000f300000000800 */
[----:B------:R-:W4:Y:S01]  /*53f0*/  LDC R20, c[0x0][0x8d8] ;  /* 0x00023600ff147b82 */ /* 0x000f220000000800 */
[----:B--2---:R-:W-:-:S04]  /*5400*/  ISETP.NE.U32.AND P0, PT, R12, RZ, PT ;  /* 0x000000ff0c00720c */ /* 0x004fc80003f05070 */
[----:B------:R-:W-:Y:S02]  /*5410*/  ISETP.NE.AND.EX P0, PT, R13, RZ, PT, P0 ;  /* 0x000000ff0d00720c */ /* 0x000fe40003f05300 */
[----:B-1----:R-:W-:Y:S02]  /*5420*/  I2FP.F32.U32 R4, R15 ;  /* 0x0000000f00047245 */ /* 0x002fe40000201000 */
[----:B---3--:R-:W-:-:S03]  /*5430*/  I2FP.F32.U32 R23, R18 ;  /* 0x0000001200177245 */ /* 0x008fc60000201000 */
[----:B------:R-:W-:-:S04]  /*5440*/  FMUL R4, R4, UR5 ;  /* 0x0000000504047c20 */ /* 0x000fc80008400000 */
[----:B------:R1:W2:Y:S02]  /*5450*/  F2I.U32.TRUNC.NTZ R14, R4 ;  /* 0x00000004000e7305 */ /* 0x0002a4000020f000 */
[----:B----4-:R-:W-:Y:S05]  /*5460*/  @!P0 BRA `(.L_x_109) ;  /* 0x0000000000308947 */ /* 0x010fea0003800000 */
[----:B------:R-:W3:Y:S02]  /*5470*/  LDC R5, c[0x0][0x8dc] ;  /* 0x00023700ff057b82 */ /* 0x000ee40000000800 */
[----:B---3--:R-:W-:-:S05]  /*5480*/  IADD3 R5, P0, R16, R5, RZ ;  /* 0x0000000510057210 */ /* 0x008fca0007f1e0ff */
[----:B------:R-:W-:-:S04]  /*5490*/  IMAD.X R21, RZ, RZ, R17, P0 ;  /* 0x000000ffff157224 */ /* 0x000fc800000e0611 */
[----:B------:R-:W-:-:S04]  /*54a0*/  IMAD.WIDE.U32 R6, R21, R12, RZ ;  /* 0x0000000c15067225 */ /* 0x000fc800078e00ff */
[----:B------:R-:W-:-:S04]  /*54b0*/  IMAD.WIDE.U32 R6, P0, R5, R13, R6 ;  /* 0x0000000d05067225 */ /* 0x000fc80007800006 */
[----:B-1----:R-:W-:-:S04]  /*54c0*/  IMAD.WIDE.U32 R4, R5, R12, RZ ;  /* 0x0000000c05047225 */ /* 0x002fc800078e00ff */
[----:B------:R-:W-:Y:S01]  /*54d0*/  IMAD.MOV.U32 R4, RZ, RZ, R7 ;  /* 0x000000ffff047224 */ /* 0x000fe200078e0007 */
[----:B------:R-:W-:Y:S01]  /*54e0*/  IADD3 RZ, P1, R5, R6, RZ ;  /* 0x0000000605ff7210 */ /* 0x000fe20007f3e0ff */
[----:B------:R-:W-:-:S04]  /*54f0*/  IMAD.X R5, RZ, RZ, RZ, P0 ;  /* 0x000000ffff057224 */ /* 0x000fc800000e06ff */
[----:B------:R-:W-:-:S04]  /*5500*/  IMAD.WIDE.U32.X R4, R21, R13, R4, P1 ;  /* 0x0000000d15047225 */ /* 0x000fc800008e0404 */
[----:B------:R-:W-:Y:S02]  /*5510*/  IMAD.MOV.U32 R7, RZ, RZ, R4 ;  /* 0x000000ffff077224 */ /* 0x000fe400078e0004 */
[----:B------:R-:W-:-:S07]  /*5520*/  IMAD.MOV.U32 R21, RZ, RZ, R5 ;  /* 0x000000ffff157224 */ /* 0x000fce00078e0005 */
.L_x_109:
[----:B------:R-:W-:Y:S01]  /*5530*/  ULDC UR5, c[0x0][0x154] ;  /* 0x0000550000057ab9 */ /* 0x000fe20000000800 */
[----:B------:R-:W3:Y:S01]  /*5540*/  LDC R13, c[0x0][0x148] ;  /* 0x00005200ff0d7b82 */ /* 0x000ee20000000800 */
[----:B------:R-:W-:Y:S01]  /*5550*/  FMUL R23, R23, UR5 ;  /* 0x0000000517177c20 */ /* 0x000fe20008400000 */
[----:B------:R-:W-:Y:S01]  /*5560*/  ISETP.NE.AND P2, PT, R2, 0x1, PT ;  /* 0x000000010200780c */ /* 0x000fe20003f45270 */
[----:B--2---:R-:W-:Y:S01]  /*5570*/  IMAD.MOV R6, RZ, RZ, -R14 ;  /* 0x000000ffff067224 */ /* 0x004fe200078e0a0e */
[-CC-:B------:R-:W-:Y:S02]  /*5580*/  SHF.R.U64 R14, R7, R20.reuse, R21.reuse ;  /* 0x00000014070e7219 */ /* 0x180fe40000001215 */
[----:B------:R-:W-:Y:S01]  /*5590*/  SHF.R.U32.HI R20, RZ, R20, R21 ;  /* 0x00000014ff147219 */ /* 0x000fe20000011615 */
[----:B------:R-:W2:Y:S01]  /*55a0*/  F2I.U32.TRUNC.NTZ R23, R23 ;  /* 0x0000001700177305 */ /* 0x000ea2000020f000 */
[----:B-1----:R-:W1:Y:S01]  /*55b0*/  LDC.64 R4, c[0x0][0x8c8] ;  /* 0x00023200ff047b82 */ /* 0x002e620000000a00 */
[----:B------:R-:W-:Y:S01]  /*55c0*/  IADD3 R21, P0, RZ, -R14, RZ ;  /* 0x8000000eff157210 */ /* 0x000fe20007f1e0ff */
[----:B------:R-:W-:-:S04]  /*55d0*/  IMAD R15, R22, R6, R15 ;  /* 0x00000006160f7224 */ /* 0x000fc800078e020f */
[----:B------:R-:W-:Y:S02]  /*55e0*/  IMAD.X R7, RZ, RZ, ~R20, P0 ;  /* 0x000000ffff077224 */ /* 0x000fe400000e0e14 */
[----:B------:R-:W4:Y:S01]  /*55f0*/  LDC R24, c[0x0][0x8c0] ;  /* 0x00023000ff187b82 */ /* 0x000f220000000800 */
[----:B--2---:R-:W-:-:S07]  /*5600*/  IMAD.MOV R12, RZ, RZ, -R23 ;  /* 0x000000ffff0c7224 */ /* 0x004fce00078e0a17 */
[----:B------:R-:W2:Y:S01]  /*5610*/  LDC R27, c[0x0][0x900] ;  /* 0x00024000ff1b7b82 */ /* 0x000ea20000000800 */
[----:B---3--:R-:W-:-:S07]  /*5620*/  @P2 IMAD R15, R13, R12, R18 ;  /* 0x0000000c0d0f2224 */ /* 0x008fce00078e0212 */
[----:B------:R-:W3:Y:S01]  /*5630*/  LDC.64 R12, c[0x0][0x8e8] ;  /* 0x00023a00ff0c7b82 */ /* 0x000ee20000000a00 */
[----:B-1----:R-:W-:-:S04]  /*5640*/  IMAD R6, R7, R4, RZ ;  /* 0x0000000407067224 */ /* 0x002fc800078e02ff */
[C---:B------:R-:W-:Y:S02]  /*5650*/  IMAD R7, R21.reuse, R5, R6 ;  /* 0x0000000515077224 */ /* 0x040fe400078e0206 */
[----:B------:R-:W-:Y:S01]  /*5660*/  IMAD.WIDE.U32 R4, R21, R4, R16 ;  /* 0x0000000415047225 */ /* 0x000fe200078e0010 */
[----:B------:R-:W1:Y:S03]  /*5670*/  LDC R6, c[0x0][0x8b0] ;  /* 0x00022c00ff067b82 */ /* 0x000e660000000800 */
[----:B------:R-:W-:-:S05]  /*5680*/  IMAD.IADD R5, R5, 0x1, R7 ;  /* 0x0000000105057824 */ /* 0x000fca00078e0207 */
[----:B------:R-:W2:Y:S01]  /*5690*/  LDC R25, c[0x0][0x8f0] ;  /* 0x00023c00ff197b82 */ /* 0x000ea20000000800 */
[-CC-:B----4-:R-:W-:Y:S02]  /*56a0*/  SHF.R.U64 R22, R4, R24.reuse, R5.reuse ;  /* 0x0000001804167219 */ /* 0x190fe40000001205 */
[----:B------:R-:W-:-:S05]  /*56b0*/  SHF.R.U32.HI R5, RZ, R24, R5 ;  /* 0x00000018ff057219 */ /* 0x000fca0000011605 */
[----:B------:R-:W4:Y:S01]  /*56c0*/  LDC R21, c[0x0][0x8e0] ;  /* 0x00023800ff157b82 */ /* 0x000f220000000800 */
[----:B---3--:R-:W-:-:S04]  /*56d0*/  ISETP.NE.U32.AND P0, PT, R12, RZ, PT ;  /* 0x000000ff0c00720c */ /* 0x008fc80003f05070 */
[----:B------:R-:W-:-:S03]  /*56e0*/  ISETP.NE.AND.EX P0, PT, R13, RZ, PT, P0 ;  /* 0x000000ff0d00720c */ /* 0x000fc60003f05300 */
[----:B------:R-:W3:Y:S01]  /*56f0*/  LDC R20, c[0x0][0x8b8] ;  /* 0x00022e00ff147b82 */ /* 0x000ee20000000800 */
[-CC-:B-1----:R-:W-:Y:S02]  /*5700*/  SHF.R.U64 R23, R22, R6.reuse, R5.reuse ;  /* 0x0000000616177219 */ /* 0x182fe40000001205 */
[----:B------:R-:W-:-:S04]  /*5710*/  SHF.R.U32.HI R4, RZ, R6, R5 ;  /* 0x00000006ff047219 */ /* 0x000fc80000011605 */
[-CC-:B--2---:R-:W-:Y:S01]  /*5720*/  SHF.R.U64 R24, R23, R27.reuse, R4.reuse ;  /* 0x0000001b17187219 */ /* 0x184fe20000001204 */
[----:B------:R-:W1:Y:S01]  /*5730*/  LDC R18, c[0x0][0x8a8] ;  /* 0x00022a00ff127b82 */ /* 0x000e620000000800 */
[----:B------:R-:W-:-:S03]  /*5740*/  SHF.R.U32.HI R27, RZ, R27, R4 ;  /* 0x0000001bff1b7219 */ /* 0x000fc60000011604 */
[----:B------:R-:W-:Y:S02]  /*5750*/  IMAD.MOV.U32 R4, RZ, RZ, R24 ;  /* 0x000000ffff047224 */ /* 0x000fe400078e0018 */
[----:B------:R-:W-:Y:S01]  /*5760*/  IMAD.MOV.U32 R5, RZ, RZ, R27 ;  /* 0x000000ffff057224 */ /* 0x000fe200078e001b */
[----:B------:R-:W-:Y:S06]  /*5770*/  @!P0 BRA `(.L_x_110) ;  /* 0x0000000000288947 */ /* 0x000fec0003800000 */
[----:B------:R-:W2:Y:S02]  /*5780*/  LDC R5, c[0x0][0x8f4] ;  /* 0x00023d00ff057b82 */ /* 0x000ea40000000800 */
[----:B--2---:R-:W-:-:S05]  /*5790*/  IADD3 R5, P0, R24, R5, RZ ;  /* 0x0000000518057210 */ /* 0x004fca0007f1e0ff */
[----:B------:R-:W-:-:S04]  /*57a0*/  IMAD.X R27, RZ, RZ, R27, P0 ;  /* 0x000000ffff1b7224 */ /* 0x000fc800000e061b */
[----:B------:R-:W-:-:S04]  /*57b0*/  IMAD.WIDE.U32 R6, R27, R12, RZ ;  /* 0x0000000c1b067225 */ /* 0x000fc800078e00ff */
[----:B------:R-:W-:-:S04]  /*57c0*/  IMAD.WIDE.U32 R6, P0, R5, R13, R6 ;  /* 0x0000000d05067225 */ /* 0x000fc80007800006 */
[----:B------:R-:W-:-:S04]  /*57d0*/  IMAD.WIDE.U32 R4, R5, R12, RZ ;  /* 0x0000000c05047225 */ /* 0x000fc800078e00ff */
[----:B------:R-:W-:Y:S01]  /*57e0*/  IMAD.MOV.U32 R4, RZ, RZ, R7 ;  /* 0x000000ffff047224 */ /* 0x000fe200078e0007 */
[----:B------:R-:W-:Y:S01]  /*57f0*/  IADD3 RZ, P1, R5, R6, RZ ;  /* 0x0000000605ff7210 */ /* 0x000fe20007f3e0ff */
[----:B------:R-:W-:-:S04]  /*5800*/  IMAD.X R5, RZ, RZ, RZ, P0 ;  /* 0x000000ffff057224 */ /* 0x000fc800000e06ff */
[----:B------:R-:W-:-:S08]  /*5810*/  IMAD.WIDE.U32.X R4, R27, R13, R4, P1 ;  /* 0x0000000d1b047225 */ /* 0x000fd000008e0404 */
.L_x_110:
[----:B------:R-:W-:Y:S01]  /*5820*/  SHF.R.U64 R4, R4, R25, R5 ;  /* 0x0000001904047219 */ /* 0x000fe20000001205 */
[----:B------:R-:W-:Y:S01]  /*5830*/  IMAD.MOV.U32 R12, RZ, RZ, R14 ;  /* 0x000000ffff0c7224 */ /* 0x000fe200078e000e */
[----:B------:R-:W-:Y:S02]  /*5840*/  LOP3.LUT R23, R23, R8, RZ, 0xc0, !PT ;  /* 0x0000000817177212 */ /* 0x000fe400078ec0ff */
[----:B------:R-:W-:Y:S01]  /*5850*/  LOP3.LUT R22, R22, R3, RZ, 0xc0, !PT ;  /* 0x0000000316167212 */ /* 0x000fe200078ec0ff */
[----:B------:R-:W-:Y:S02]  /*5860*/  IMAD.MOV R5, RZ, RZ, -R4 ;  /* 0x000000ffff057224 */ /* 0x000fe400078e0a04 */
[----:B------:R-:W-:Y:S02]  /*5870*/  IMAD R23, R4, UR13, R23 ;  /* 0x0000000d04177c24 */ /* 0x000fe4000f8e0217 */
[----:B----4-:R-:W-:Y:S02]  /*5880*/  IMAD R21, R5, R21, R24 ;  /* 0x0000001505157224 */ /* 0x010fe400078e0218 */
[----:B---3--:R-:W-:-:S02]  /*5890*/  IMAD R20, R23, R20, R15 ;  /* 0x0000001417147224 */ /* 0x008fc400078e020f */
[----:B-1----:R-:W-:Y:S02]  /*58a0*/  IMAD R21, R21, R18, R22 ;  /* 0x0000001215157224 */ /* 0x002fe400078e0216 */
[----:B------:R-:W-:-:S03]  /*58b0*/  IMAD.MOV.U32 R4, RZ, RZ, 0x1 ;  /* 0x00000001ff047424 */ /* 0x000fc600078e00ff */
[----:B------:R-:W-:Y:S02]  /*58c0*/  SEL R13, R21, R20, !P2 ;  /* 0x00000014150d7207 */ /* 0x000fe40005000000 */
[----:B------:R-:W-:-:S07]  /*58d0*/  SEL R20, R20, R21, !P2 ;  /* 0x0000001514147207 */ /* 0x000fce0005000000 */
.L_x_108:
[----:B------:R-:W-:-:S13]  /*58e0*/  LOP3.LUT P0, RZ, R4, 0xff, RZ, 0xc0, !PT ;  /* 0x000000ff04ff7812 */ /* 0x000fda000780c0ff */
[----:B------:R-:W-:Y:S05]  /*58f0*/  @P0 BRA `(.L_x_111) ;  /* 0xfffffff000f00947 */ /* 0x000fea000383ffff */
.L_x_91:
[----:B------:R-:W-:-:S13]  /*5900*/  ELECT P0, URZ, PT ;  /* 0x00000000003f782f */ /* 0x000fda0003800000 */
[----:B------:R-:W-:Y:S05]  /*5910*/  @!P0 BRA `(.L_x_14) ;  /* 0x0000001400148947 */ /* 0x000fea0003800000 */
[----:B------:R-:W-:-:S04]  /*5920*/  LOP3.LUT R19, R19, 0x2, RZ, 0xfc, !PT ;  /* 0x0000000213137812 */ /* 0x000fc800078efcff */
[----:B------:R-:W-:-:S13]  /*5930*/  ISETP.NE.AND P1, PT, R19, 0x3, PT ;  /* 0x000000031300780c */ /* 0x000fda0003f25270 */
[----:B------:R-:W-:Y:S05]  /*5940*/  @!P1 BRA `(.L_x_112) ;  /* 0x0000000000049947 */ /* 0x000fea0003800000 */
[----:B------:R-:W-:Y:S01]  /*5950*/  BPT.TRAP 0x1 ;  /* 0x000000040000795c */ /* 0x000fe20000300000 */
.L_x_112:
[----:B------:R-:W-:Y:S01]  /*5960*/  IMAD.U32 R7, RZ, RZ, UR44 ;  /* 0x0000002cff077e24 */ /* 0x000fe2000f8e00ff */
[----:B------:R-:W-:Y:S01]  /*5970*/  MOV R2, 0x400 ;  /* 0x0000040000027802 */ /* 0x000fe20000000f00 */
[----:B---3--:R-:W-:-:S03]  /*5980*/  IMAD.U32 R4, RZ, RZ, UR4 ;  /* 0x00000004ff047e24 */ /* 0x008fc6000f8e00ff */
[----:B------:R-:W-:Y:S02]  /*5990*/  LEA R7, R7, R2, 0x18 ;  /* 0x0000000207077211 */ /* 0x000fe400078ec0ff */
[----:B------:R-:W-:-:S03]  /*59a0*/  SHF.L.U32 R2, R0, 0x1f, RZ ;  /* 0x0000001f00027819 */ /* 0x000fc600000006ff */
[----:B------:R-:W-:-:S04]  /*59b0*/  IMAD R3, R4, 0x8, R7 ;  /* 0x0000000804037824 */ /* 0x000fc800078e0207 */
[----:B------:R-:W1:Y:S02]  /*59c0*/  SYNCS.PHASECHK.TRANS64.TRYWAIT P0, [R3+URZ+0x98], R2 ;  /* 0x00009802030075a7 */ /* 0x000e64000800017f */
[----:B-1----:R-:W-:Y:S05]  /*59d0*/  @!P0 BRA `(.L_x_113) ;  /* 0x0000001400888947 */ /* 0x002fea0003800000 */
.L_x_144:
[----:B------:R-:W-:Y:S05]  /*59e0*/  @!P1 BRA `(.L_x_114) ;  /* 0x0000000000049947 */ /* 0x000fea0003800000 */
[----:B------:R-:W-:Y:S01]  /*59f0*/  BPT.TRAP 0x1 ;  /* 0x000000040000795c */ /* 0x000fe20000300000 */
.L_x_114:
[----:B------:R-:W-:-:S04]  /*5a00*/  UIADD3 UR5, UR4, 0x1, URZ ;  /* 0x0000000104057890 */ /* 0x000fc8000fffe03f */
[----:B------:R-:W-:Y:S02]  /*5a10*/  UISETP.NE.AND UP0, UPT, UR5, 0x3, UPT ;  /* 0x000000030500788c */ /* 0x000fe4000bf05270 */
[----:B-1----:R-:W-:Y:S02]  /*5a20*/  IMAD.U32 R2, RZ, RZ, UR5 ;  /* 0x00000005ff027e24 */ /* 0x002fe4000f8e00ff */
[----:B------:R-:W-:Y:S02]  /*5a30*/  USEL UR5, URZ, 0x1, UP0 ;  /* 0x000000013f057887 */ /* 0x000fe40008000000 */
[----:B------:R-:W-:-:S04]  /*5a40*/  PLOP3.LUT P0, PT, PT, PT, UP0, 0x80, 0x0 ;  /* 0x000000000000781c */ /* 0x000fc80003f0f008 */
[----:B------:R-:W-:Y:S02]  /*5a50*/  SEL R2, R2, RZ, P0 ;  /* 0x000000ff02027207 */ /* 0x000fe40000000000 */
[----:B------:R-:W-:-:S03]  /*5a60*/  LOP3.LUT R3, R0, UR5, RZ, 0x3c, !PT ;  /* 0x0000000500037c12 */ /* 0x000fc6000f8e3cff */
[----:B------:R-:W-:Y:S01]  /*5a70*/  IMAD R5, R2, 0x8, R7 ;  /* 0x0000000802057824 */ /* 0x000fe200078e0207 */
[----:B------:R-:W-:-:S04]  /*5a80*/  SHF.L.U32 R0, R3, 0x1f, RZ ;  /* 0x0000001f03007819 */ /* 0x000fc800000006ff */
[----:B------:R-:W1:Y:S02]  /*5a90*/  SYNCS.PHASECHK.TRANS64.TRYWAIT P0, [R5+URZ+0x98], R0 ;  /* 0x00009800050075a7 */ /* 0x000e64000800017f */
[----:B-1----:R-:W-:Y:S05]  /*5aa0*/  @!P0 BRA `(.L_x_115) ;  /* 0x0000001400688947 */ /* 0x002fea0003800000 */
.L_x_145:
[----:B------:R-:W-:Y:S05]  /*5ab0*/  @!P1 BRA `(.L_x_116) ;  /* 0x0000000000049947 */ /* 0x000fea0003800000 */
[----:B------:R-:W-:Y:S01]  /*5ac0*/  BPT.TRAP 0x1 ;  /* 0x000000040000795c */ /* 0x000fe20000300000 */
.L_x_116:
[----:B-1----:R-:W-:-:S05]  /*5ad0*/  VIADD R0, R2, 0x1 ;  /* 0x0000000102007836 */ /* 0x002fca0000000000 */
[----:B------:R-:W-:-:S04]  /*5ae0*/  ISETP.NE.AND P0, PT, R0, 0x3, PT ;  /* 0x000000030000780c */ /* 0x000fc80003f05270 */
[----:B------:R-:W-:Y:S02]  /*5af0*/  SEL R2, RZ, 0x1, P0 ;  /* 0x00000001ff027807 */ /* 0x000fe40000000000 */
[----:B------:R-:W-:Y:S02]  /*5b00*/  SEL R0, R0, RZ, P0 ;  /* 0x000000ff00007207 */ /* 0x000fe40000000000 */
[----:B------:R-:W-:-:S03]  /*5b10*/  LOP3.LUT R2, R3, R2, RZ, 0x3c, !PT ;  /* 0x0000000203027212 */ /* 0x000fc600078e3cff */
[----:B------:R-:W-:Y:S01]  /*5b20*/  IMAD R3, R0, 0x8, R7 ;  /* 0x0000000800037824 */ /* 0x000fe200078e0207 */
[----:B------:R-:W-:-:S07]  /*5b30*/  SHF.L.U32 R0, R2, 0x1f, RZ ;  /* 0x0000001f02007819 */ /* 0x000fce00000006ff */
.L_x_117:
[----:B-1----:R1:W3:Y:S02]  /*5b40*/  SYNCS.PHASECHK.TRANS64.TRYWAIT P0, [R3+URZ+0x98], R0 ;  /* 0x00009800030075a7 */ /* 0x0022e4000800017f */
[----:B---3--:R-:W-:Y:S05]  /*5b50*/  @!P0 NANOSLEEP.SYNCS 0x989680 ;  /* 0x009896800000895d */ /* 0x008fea0003900000 */
[----:B------:R-:W3:Y:S02]  /*5b60*/  @!P0 SYNCS.PHASECHK.TRANS64 P0, [R3+URZ+0x98], R0 ;  /* 0x00009800030085a7 */ /* 0x000ee4000800007f */
[----:B---3--:R-:W-:Y:S05]  /*5b70*/  @P0 BRA `(.L_x_14) ;  /* 0x00000010007c0947 */ /* 0x008fea0003800000 */
[----:B------:R-:W-:Y:S05]  /*5b80*/  BRA `(.L_x_117) ;  /* 0xfffffffc00ec7947 */ /* 0x000fea000383ffff */
.L_x_86:
[----:B------:R-:W-:Y:S01]  /*5b90*/  LOP3.LUT P0, RZ, R10, 0xff, RZ, 0xc0, !PT ;  /* 0x000000ff0aff7812 */ /* 0x000fe2000780c0ff */
[----:B------:R-:W-:Y:S02]  /*5ba0*/  IMAD.MOV.U32 R10, RZ, RZ, 0x1 ;  /* 0x00000001ff0a7424 */ /* 0x000fe400078e00ff */
[----:B------:R-:W-:-:S10]  /*5bb0*/  IMAD.MOV.U32 R9, RZ, RZ, RZ ;  /* 0x000000ffff097224 */ /* 0x000fd400078e00ff */
[----:B------:R-:W-:Y:S05]  /*5bc0*/  @!P0 BRA `(.L_x_118) ;  /* 0x0000000c00248947 */ /* 0x000fea0003800000 */
[----:B------:R-:W2:Y:S01]  /*5bd0*/  LDC R0, c[0x0][0x28c] ;  /* 0x0000a300ff007b82 */ /* 0x000ea20000000800 */
[----:B------:R-:W-:Y:S01]  /*5be0*/  ULDC UR7, c[0x0][0x900] ;  /* 0x0002400000077ab9 */ /* 0x000fe20000000800 */
[----:B------:R-:W-:Y:S01]  /*5bf0*/  UMOV UR8, 0xffffffff ;  /* 0xffffffff00087882 */ /* 0x000fe20000000000 */
[----:B------:R-:W-:Y:S01]  /*5c00*/  BSSY B0, `(.L_x_118) ;  /* 0x00000c5000007945 */ /* 0x000fe20003800000 */
[----:B-1----:R-:W-:Y:S01]  /*5c10*/  USHF.L.U32 UR4, UR44, 0x5, URZ ;  /* 0x000000052c047899 */ /* 0x002fe2000800063f */
[----:B------:R-:W-:Y:S01]  /*5c20*/  LOP3.LUT R11, R22, 0x2, RZ, 0xfc, !PT ;  /* 0x00000002160b7812 */ /* 0x000fe200078efcff */
[----:B------:R-:W-:Y:S01]  /*5c30*/  USHF.L.U32 UR5, UR44, 0xb, URZ ;  /* 0x0000000b2c057899 */ /* 0x000fe2000800063f */
[----:B------:R-:W-:Y:S01]  /*5c40*/  IMAD.MOV.U32 R10, RZ, RZ, 0x1 ;  /* 0x00000001ff0a7424 */ /* 0x000fe200078e00ff */
[----:B------:R-:W-:Y:S01]  /*5c50*/  USHF.L.U32 UR8, UR8, UR7, URZ ;  /* 0x0000000708087299 */ /* 0x000fe2000800063f */
[----:B------:R-:W-:Y:S01]  /*5c60*/  IMAD.MOV.U32 R9, RZ, RZ, RZ ;  /* 0x000000ffff097224 */ /* 0x000fe200078e00ff */
[----:B------:R-:W-:Y:S01]  /*5c70*/  ULDC UR6, c[0x0][0x8a8] ;  /* 0x00022a0000067ab9 */ /* 0x000fe20000000800 */
[----:B------:R-:W-:-:S02]  /*5c80*/  ULOP3.LUT UR4, UR4, 0x20, URZ, 0xc0, !UPT ;  /* 0x0000002004047892 */ /* 0x000fc4000f8ec03f */
[----:B------:R-:W-:Y:S02]  /*5c90*/  ULOP3.LUT UR5, UR5, 0x800, URZ, 0xc0, !UPT ;  /* 0x0000080005057892 */ /* 0x000fe4000f8ec03f */
[----:B------:R-:W-:Y:S02]  /*5ca0*/  UIADD3 UR17, UR6, -0x1, URZ ;  /* 0xffffffff06117890 */ /* 0x000fe4000fffe03f */
[----:B------:R-:W-:Y:S02]  /*5cb0*/  USHF.L.U32 UR19, UR46, UR7, URZ ;  /* 0x000000072e137299 */ /* 0x000fe4000800063f */
[----:B------:R-:W-:Y:S01]  /*5cc0*/  ULOP3.LUT UR18, URZ, UR8, URZ, 0x33, !UPT ;  /* 0x000000083f127292 */ /* 0x000fe2000f8e333f */
[----:B------:R-:W-:Y:S01]  /*5cd0*/  ULDC.64 UR22, c[0x0][0x198] ;  /* 0x0000660000167ab9 */ /* 0x000fe20000000a00 */
[----:B--2---:R-:W-:-:S05]  /*5ce0*/  VIADD R0, R0, 0x3f ;  /* 0x0000003f00007836 */ /* 0x004fca0000000000 */
[----:B------:R-:W-:-:S04]  /*5cf0*/  SHF.R.S32.HI R3, RZ, 0x1f, R0 ;  /* 0x0000001fff037819 */ /* 0x000fc80000011400 */
[----:B------:R-:W-:Y:S01]  /*5d00*/  LEA.HI R3, R3, R0, RZ, 0x6 ;  /* 0x0000000003037211 */ /* 0x000fe200078f30ff */
[----:B------:R-:W-:-:S03]  /*5d10*/  IMAD.MOV.U32 R0, RZ, RZ, 0x1 ;  /* 0x00000001ff007424 */ /* 0x000fc600078e00ff */
[--C-:B------:R-:W-:Y:S02]  /*5d20*/  SHF.R.S32.HI R8, RZ, 0x6, R3.reuse ;  /* 0x00000006ff087819 */ /* 0x100fe40000011403 */
[----:B------:R-:W-:-:S03]  /*5d30*/  PRMT R3, R0, 0x7610, R3 ;  /* 0x0000761000037816 */ /* 0x000fc60000000003 */
[----:B------:R-:W-:-:S07]  /*5d40*/  VIADD R0, R8, 0x1 ;  /* 0x0000000108007836 */ /* 0x000fce0000000000 */
.L_x_129:
[----:B------:R-:W-:-:S03]  /*5d50*/  UMOV UR6, 0xffffffff ;  /* 0xffffffff00067882 */ /* 0x000fc60000000000 */
[----:B------:R-:W-:Y:S05]  /*5d60*/  BRA.DIV UR6, `(.L_x_119) ;  /* 0x0000001206cc7947 */ /* 0x000fea000b800000 */
[----:B------:R-:W-:-:S13]  /*5d70*/  ELECT P6, URZ, PT ;  /* 0x00000000003f782f */ /* 0x000fda00038c0000 */
.L_x_148:
[----:B------:R-:W1:Y:S01]  /*5d80*/  LDC R4, c[0x0][0x28c] ;  /* 0x0000a300ff047b82 */ /* 0x000e620000000800 */
[----:B------:R-:W-:Y:S01]  /*5d90*/  BSSY B1, `(.L_x_120) ;  /* 0x0000038000017945 */ /* 0x000fe20003800000 */
[----:B-1----:R-:W-:-:S13]  /*5da0*/  ISETP.LT.OR P6, PT, R4, 0x1, !P6 ;  /* 0x000000010400780c */ /* 0x002fda00077c1670 */
[----:B------:R-:W-:Y:S05]  /*5db0*/  @P6 BRA `(.L_x_121) ;  /* 0x0000000000d46947 */ /* 0x000fea0003800000 */
[----:B------:R-:W-:Y:S01]  /*5dc0*/  LEA R15, R13, UR4, 0x6 ;  /* 0x000000040d0f7c11 */ /* 0x000fe2000f8e30ff */
[----:B------:R-:W-:Y:S02]  /*5dd0*/  IMAD.SHL.U32 R20, R20, 0x80, RZ ;  /* 0x0000008014147824 */ /* 0x000fe400078e00ff */
[----:B------:R-:W-:Y:S02]  /*5de0*/  IMAD.MOV.U32 R21, RZ, RZ, RZ ;  /* 0x000000ffff157224 */ /* 0x000fe400078e00ff */
[----:B------:R-:W-:Y:S02]  /*5df0*/  IMAD.MOV.U32 R4, RZ, RZ, R0 ;  /* 0x000000ffff047224 */ /* 0x000fe400078e0000 */
[----:B------:R-:W-:Y:S02]  /*5e00*/  IMAD.MOV.U32 R5, RZ, RZ, R10 ;  /* 0x000000ffff057224 */ /* 0x000fe400078e000a */
[----:B------:R-:W-:-:S07]  /*5e10*/  IMAD.MOV.U32 R6, RZ, RZ, R9 ;  /* 0x000000ffff067224 */ /* 0x000fce00078e0009 */
.L_x_124:
[----:B------:R-:W1:Y:S01]  /*5e20*/  S2R R14, SR_CgaCtaId ;  /* 0x00000000000e7919 */ /* 0x000e620000008800 */
[----:B------:R-:W-:Y:S02]  /*5e30*/  MOV R7, 0x400 ;  /* 0x0000040000077802 */ /* 0x000fe40000000f00 */
[----:B------:R-:W-:-:S13]  /*5e40*/  LOP3.LUT P1, RZ, R18, 0x7f, RZ, 0xc0, !PT ;  /* 0x0000007f12ff7812 */ /* 0x000fda000782c0ff */
[----:B------:R-:W2:Y:S01]  /*5e50*/  @!P1 LDC R13, c[0x0][0x500] ;  /* 0x00014000ff0d9b82 */ /* 0x000ea20000000800 */
[----:B-1----:R-:W-:Y:S02]  /*5e60*/  LEA R19, R14, R7, 0x18 ;  /* 0x000000070e137211 */ /* 0x002fe400078ec0ff */
[----:B------:R-:W-:-:S03]  /*5e70*/  SHF.L.U32 R7, R5, 0x1f, RZ ;  /* 0x0000001f05077819 */ /* 0x000fc600000006ff */
[----:B------:R-:W-:-:S04]  /*5e80*/  IMAD R14, R6, 0x8, R19 ;  /* 0x00000008060e7824 */ /* 0x000fc800078e0213 */
[----:B------:R-:W1:Y:S02]  /*5e90*/  SYNCS.PHASECHK.TRANS64.TRYWAIT P0, [R14+URZ+0x40], R7 ;  /* 0x000040070e0075a7 */ /* 0x000e64000800017f */
[----:B-12---:R-:W-:Y:S05]  /*5ea0*/  @!P0 BRA `(.L_x_122) ;  /* 0x00000010009c8947 */ /* 0x006fea0003800000 */
.L_x_149:
[----:B-1----:R-:W-:Y:S01]  /*5eb0*/  PRMT R7, R11, 0x9910, RZ ;  /* 0x000099100b077816 */ /* 0x002fe200000000ff */
[----:B------:R1:W-:Y:S03]  /*5ec0*/  @!P1 SYNCS.ARRIVE.TRANS64 RZ, [R14+URZ], R13 ;  /* 0x0000000d0eff99a7 */ /* 0x0003e6000800003f */
[----:B------:R-:W-:-:S13]  /*5ed0*/  ISETP.NE.AND P0, PT, R7, 0x2, PT ;  /* 0x000000020700780c */ /* 0x000fda0003f05270 */
[----:B-1----:R-:W-:Y:S05]  /*5ee0*/  @P0 BRA `(.L_x_123) ;  /* 0x0000000000040947 */ /* 0x002fea0003800000 */
[----:B------:R-:W-:Y:S01]  /*5ef0*/  BPT.TRAP 0x1 ;  /* 0x000000040000795c */ /* 0x000fe20000300000 */
.L_x_123:
[C---:B------:R-:W-:Y:S01]  /*5f00*/  LEA R7, R6.reuse, UR5, 0xc ;  /* 0x0000000506077c11 */ /* 0x040fe2000f8e60ff */
[--C-:B------:R-:W-:Y:S01]  /*5f10*/  IMAD R13, R6, 0x4000, R19.reuse ;  /* 0x00004000060d7824 */ /* 0x100fe200078e0213 */
[----:B------:R-:W-:Y:S01]  /*5f20*/  R2UR UR9, R14 ;  /* 0x000000000e0972ca */ /* 0x000fe200000e0000 */
[----:B------:R-:W-:Y:S01]  /*5f30*/  VIADD R4, R4, 0xffffffff ;  /* 0xffffffff04047836 */ /* 0x000fe20000000000 */
[----:B------:R-:W-:Y:S01]  /*5f40*/  UIADD3 UR6, UP0, UR22, 0xf0, URZ ;  /* 0x000000f016067890 */ /* 0x000fe2000ff1e03f */
[----:B------:R-:W-:Y:S01]  /*5f50*/  IMAD R7, R7, 0x2, R19 ;  /* 0x0000000207077824 */ /* 0x000fe200078e0213 */
[----:B------:R-:W-:Y:S01]  /*5f60*/  R2UR UR7, R13 ;  /* 0x000000000d0772ca */ /* 0x000fe200000e0000 */
[----:B------:R-:W-:Y:S01]  /*5f70*/  UIADD3 UR24, UP1, UR22, 0x1f0, URZ ;  /* 0x000001f016187890 */ /* 0x000fe2000ff3e03f */
[----:B------:R-:W-:Y:S01]  /*5f80*/  R2UR UR11, R20 ;  /* 0x00000000140b72ca */ /* 0x000fe200000e0000 */
[----:B------:R-:W-:Y:S01]  /*5f90*/  VIADD R6, R6, 0x1 ;  /* 0x0000000106067836 */ /* 0x000fe20000000000 */
[----:B------:R-:W-:Y:S01]  /*5fa0*/  R2UR UR8, R7 ;  /* 0x00000000070872ca */ /* 0x000fe200000e0000 */
[----:B------:R-:W-:Y:S01]  /*5fb0*/  UIADD3.X UR25, URZ, UR23, URZ, UP1, !UPT ;  /* 0x000000173f197290 */ /* 0x000fe20008ffe43f */
[----:B------:R-:W-:Y:S01]  /*5fc0*/  R2UR UR10, R21 ;  /* 0x00000000150a72ca */ /* 0x000fe200000e0000 */
[----:B------:R-:W-:Y:S01]  /*5fd0*/  UMOV UR14, 0x0 ;  /* 0x00000000000e7882 */ /* 0x000fe20000000000 */
[----:B------:R-:W-:Y:S01]  /*5fe0*/  R2UR UR12, R12 ;  /* 0x000000000c0c72ca */ /* 0x000fe200000e0000 */
[----:B------:R-:W-:Y:S01]  /*5ff0*/  UMOV UR15, 0x10000000 ;  /* 0x10000000000f7882 */ /* 0x000fe20000000000 */
[----:B------:R-:W-:Y:S01]  /*6000*/  R2UR UR20, R15 ;  /* 0x000000000f1472ca */ /* 0x000fe200000e0000 */
[----:B------:R-:W-:Y:S01]  /*6010*/  UMOV UR21, 0x30000 ;  /* 0x0003000000157882 */ /* 0x000fe20000000000 */
[----:B------:R-:W-:Y:S01]  /*6020*/  ISETP.GT.AND P1, PT, R4, 0x1, PT ;  /* 0x000000010400780c */ /* 0x000fe20003f24270 */
[----:B------:R-:W-:Y:S01]  /*6030*/  UIADD3 UR13, UR7, 0x6400, URZ ;  /* 0x00006400070d7890 */ /* 0x000fe2000fffe03f */
[----:B------:R-:W-:Y:S01]  /*6040*/  ISETP.NE.AND P0, PT, R6, 0x8, PT ;  /* 0x000000080600780c */ /* 0x000fe20003f05270 */
[----:B------:R-:W-:Y:S01]  /*6050*/  UIADD3.X UR7, URZ, UR23, URZ, UP0, !UPT ;  /* 0x000000173f077290 */ /* 0x000fe200087fe43f */
[----:B------:R-:W-:Y:S01]  /*6060*/  VIADD R21, R21, 0x40 ;  /* 0x0000004015157836 */ /* 0x000fe20000000000 */
[----:B------:R-:W-:Y:S01]  /*6070*/  UIADD3 UR16, UR8, 0x26400, URZ ;  /* 0x0002640008107890 */ /* 0x000fe2000fffe03f */
[----:B------:R-:W-:-:S02]  /*6080*/  SEL R14, RZ, 0x1, P0 ;  /* 0x00000001ff0e7807 */ /* 0x000fc40000000000 */
[----:B------:R-:W-:Y:S01]  /*6090*/  UMOV UR8, UR13 ;  /* 0x0000000d00087c82 */ /* 0x000fe20008000000 */
[----:B------:R-:W-:Y:S02]  /*60a0*/  SEL R6, R6, RZ, P0 ;  /* 0x000000ff06067207 */ /* 0x000fe40000000000 */
[----:B------:R-:W-:Y:S01]  /*60b0*/  LOP3.LUT R5, R5, R14, RZ, 0x3c, !PT ;  /* 0x0000000e05057212 */ /* 0x000fe200078e3cff */
[----:B------:R1:W-:Y:S02]  /*60c0*/  UTMALDG.3D [UR8], [UR6], desc[UR14] ;  /* 0x00000e08060075b4 */ /* 0x0003e40008011000 */
[----:B-1----:R-:W-:Y:S01]  /*60d0*/  UMOV UR8, UR16 ;  /* 0x0000001000087c82 */ /* 0x002fe20008000000 */
[----:B------:R-:W-:Y:S02]  /*60e0*/  UMOV UR11, UR20 ;  /* 0x00000014000b7c82 */ /* 0x000fe40008000000 */
[----:B------:R1:W-:Y:S02]  /*60f0*/  UTMALDG.3D.MULTICAST [UR8], [UR24], UR21, desc[UR14] ;  /* 0x00000e08180073b4 */ /* 0x0003e40008011815 */
[----:B-1----:R-:W-:Y:S05]  /*6100*/  @P1 BRA `(.L_x_124) ;  /* 0xfffffffc00441947 */ /* 0x002fea000383ffff */
.L_x_121:
[----:B------:R-:W-:Y:S05]  /*6110*/  BSYNC B1 ;  /* 0x0000000000017941 */ /* 0x000fea0003800000 */
.L_x_120:
[----:B------:R-:W-:Y:S01]  /*6120*/  LOP3.LUT P1, RZ, R3, 0xff, RZ, 0xc0, !PT ;  /* 0x000000ff03ff7812 */ /* 0x000fe2000782c0ff */
[----:B------:R-:W-:Y:S01]  /*6130*/  IMAD.IADD R9, R8, 0x1, R9 ;  /* 0x0000000108097824 */ /* 0x000fe200078e0209 */
[----:B------:R-:W-:Y:S01]  /*6140*/  IADD3 R16, P2, R16, UR52, RZ ;  /* 0x0000003410107c10 */ /* 0x000fe2000ff5e0ff */
[----:B------:R-:W-:Y:S01]  /*6150*/  ULDC.64 UR6, c[0x0][0x8f8] ;  /* 0x00023e0000067ab9 */ /* 0x000fe20000000a00 */
[----:B------:R-:W-:Y:S01]  /*6160*/  BSSY B1, `(.L_x_125) ;  /* 0x000006c000017945 */ /* 0x000fe20003800000 */
[----:B------:R-:W-:Y:S01]  /*6170*/  IMAD.MOV.U32 R20, RZ, RZ, -0x1 ;  /* 0xffffffffff147424 */ /* 0x000fe200078e00ff */
[----:B------:R-:W-:Y:S01]  /*6180*/  SHF.R.U32.HI R3, RZ, 0x3, R9 ;  /* 0x00000003ff037819 */ /* 0x000fe20000011609 */
[----:B------:R-:W-:Y:S01]  /*6190*/  IMAD.MOV.U32 R13, RZ, RZ, -0x1 ;  /* 0xffffffffff0d7424 */ /* 0x000fe200078e00ff */
[----:B------:R-:W-:Y:S01]  /*61a0*/  ISETP.GT.U32.AND P0, PT, R9, 0x7, PT ;  /* 0x000000070900780c */ /* 0x000fe20003f04070 */
[----:B------:R-:W-:Y:S01]  /*61b0*/  IMAD.MOV.U32 R12, RZ, RZ, -0x1 ;  /* 0xffffffffff0c7424 */ /* 0x000fe200078e00ff */
[----:B------:R-:W-:-:S02]  /*61c0*/  LOP3.LUT R3, R3, 0x1, RZ, 0xc0, !PT ;  /* 0x0000000103037812 */ /* 0x000fc400078ec0ff */
[----:B------:R-:W-:Y:S01]  /*61d0*/  ISETP.LT.U32.AND P0, PT, R8, 0x8, P0 ;  /* 0x000000080800780c */ /* 0x000fe20000701070 */
[----:B------:R-:W1:Y:S01]  /*61e0*/  @P1 S2R R5, SR_CgaCtaId ;  /* 0x0000000000051919 */ /* 0x000e620000008800 */
[----:B------:R-:W-:Y:S02]  /*61f0*/  @P1 MOV R4, 0x400 ;  /* 0x0000040000041802 */ /* 0x000fe40000000f00 */
[----:B------:R-:W-:Y:S02]  /*6200*/  IADD3.X R17, R17, UR45, RZ, P2, !PT ;  /* 0x0000002d11117c10 */ /* 0x000fe400097fe4ff */
[----:B------:R-:W-:Y:S02]  /*6210*/  ISETP.GE.U32.AND P2, PT, R16, UR6, PT ;  /* 0x0000000610007c0c */ /* 0x000fe4000bf46070 */
[----:B------:R-:W-:Y:S02]  /*6220*/  LOP3.LUT R9, R9, 0x7, RZ, 0xc0, !PT ;  /* 0x0000000709097812 */ /* 0x000fe400078ec0ff */
[----:B-1----:R-:W-:-:S04]  /*6230*/  @P1 LEA R4, R5, R4, 0x18 ;  /* 0x0000000405041211 */ /* 0x002fc800078ec0ff */
[----:B------:R1:W-:Y:S01]  /*6240*/  @P1 SYNCS.ARRIVE.TRANS64.A1T0 RZ, [R4+URZ+0xb8], RZ ;  /* 0x0000b8ff04ff19a7 */ /* 0x0003e2000810003f */
[----:B------:R-:W-:Y:S02]  /*6250*/  ISETP.NE.U32.AND P1, PT, R3, 0x1, PT ;  /* 0x000000010300780c */ /* 0x000fe40003f25070 */
[----:B------:R-:W-:Y:S02]  /*6260*/  SEL R3, RZ, 0x1, !P0 ;  /* 0x00000001ff037807 */ /* 0x000fe40004000000 */
[----:B------:R-:W-:Y:S02]  /*6270*/  ISETP.GE.U32.AND.EX P0, PT, R17, UR7, PT, P2 ;  /* 0x0000000711007c0c */ /* 0x000fe4000bf06120 */
[----:B------:R-:W-:-:S04]  /*6280*/  ISETP.GT.U32.AND P1, PT, R8, 0x7, !P1 ;  /* 0x000000070800780c */ /* 0x000fc80004f24070 */
[----:B-1----:R-:W-:-:S04]  /*6290*/  SEL R4, RZ, 0x1, !P1 ;  /* 0x00000001ff047807 */ /* 0x002fc80004800000 */
[--C-:B------:R-:W-:Y:S02]  /*62a0*/  LOP3.LUT R10, R4, R10, R3.reuse, 0x96, !PT ;  /* 0x0000000a040a7212 */ /* 0x100fe400078e9603 */
[----:B------:R-:W-:Y:S02]  /*62b0*/  PRMT R4, RZ, 0x7610, R4 ;  /* 0x00007610ff047816 */ /* 0x000fe40000000004 */
[----:B------:R-:W-:Y:S01]  /*62c0*/  PRMT R3, RZ, 0x7610, R3 ;  /* 0x00007610ff037816 */ /* 0x000fe20000000003 */
[----:B------:R-:W-:Y:S06]  /*62d0*/  @P0 BRA `(.L_x_126) ;  /* 0x0000000400500947 */ /* 0x000fec0003800000 */
[----:B------:R-:W1:Y:S01]  /*62e0*/  S2R R13, SR_CTAID.X ;  /* 0x00000000000d7919 */ /* 0x000e620000002500 */
[----:B------:R-:W-:Y:S01]  /*62f0*/  ULDC.64 UR6, c[0x0][0x8d0] ;  /* 0x0002340000067ab9 */ /* 0x000fe20000000a00 */
[----:B------:R-:W2:Y:S01]  /*6300*/  LDC R20, c[0x0][0x144] ;  /* 0x00005100ff147b82 */ /* 0x000ea20000000800 */
[----:B------:R-:W-:Y:S01]  /*6310*/  ISETP.NE.U32.AND P0, PT, RZ, UR6, PT ;  /* 0x00000006ff007c0c */ /* 0x000fe2000bf05070 */
[----:B------:R-:W3:Y:S01]  /*6320*/  S2R R12, SR_CTAID.Y ;  /* 0x00000000000c7919 */ /* 0x000ee20000002600 */
[----:B------:R-:W-:Y:S01]  /*6330*/  ULDC UR8, c[0x0][0x150] ;  /* 0x0000540000087ab9 */ /* 0x000fe20000000800 */
[----:B------:R-:W-:Y:S01]  /*6340*/  ULDC UR9, c[0x0][0x8d8] ;  /* 0x0002360000097ab9 */ /* 0x000fe20000000800 */
[----:B------:R-:W-:Y:S01]  /*6350*/  ISETP.NE.AND.EX P0, PT, RZ, UR7, PT, P0 ;  /* 0x00000007ff007c0c */ /* 0x000fe2000bf05300 */
[----:B------:R-:W-:Y:S01]  /*6360*/  IMAD.MOV.U32 R4, RZ, RZ, R16 ;  /* 0x000000ffff047224 */ /* 0x000fe200078e0010 */
[----:B-1----:R-:W-:-:S05]  /*6370*/  I2FP.F32.U32 R5, R13 ;  /* 0x0000000d00057245 */ /* 0x002fca0000201000 */
[----:B------:R-:W-:Y:S01]  /*6380*/  FMUL R19, R5, UR8 ;  /* 0x0000000805137c20 */ /* 0x000fe20008400000 */
[----:B------:R-:W-:-:S05]  /*6390*/  IMAD.MOV.U32 R5, RZ, RZ, R17 ;  /* 0x000000ffff057224 */ /* 0x000fca00078e0011 */
[----:B---3--:R-:W-:Y:S05]  /*63a0*/  @!P0 BRA `(.L_x_127) ;  /* 0x0000000000288947 */ /* 0x008fea0003800000 */
[----:B------:R-:W-:Y:S02]  /*63b0*/  ULDC UR8, c[0x0][0x8dc] ;  /* 0x0002370000087ab9 */ /* 0x000fe40000000800 */
[----:B------:R-:W-:-:S05]  /*63c0*/  IADD3 R5, P0, R16, UR8, RZ ;  /* 0x0000000810057c10 */ /* 0x000fca000ff1e0ff */
[----:B------:R-:W-:-:S04]  /*63d0*/  IMAD.X R15, RZ, RZ, R17, P0 ;  /* 0x000000ffff0f7224 */ /* 0x000fc800000e0611 */
[----:B------:R-:W-:-:S04]  /*63e0*/  IMAD.WIDE.U32 R6, R15, UR6, RZ ;  /* 0x000000060f067c25 */ /* 0x000fc8000f8e00ff */
[----:B------:R-:W-:-:S04]  /*63f0*/  IMAD.WIDE.U32 R6, P0, R5, UR7, R6 ;  /* 0x0000000705067c25 */ /* 0x000fc8000f800006 */
[----:B------:R-:W-:-:S04]  /*6400*/  IMAD.WIDE.U32 R4, R5, UR6, RZ ;  /* 0x0000000605047c25 */ /* 0x000fc8000f8e00ff */
[----:B------:R-:W-:Y:S01]  /*6410*/  IMAD.MOV.U32 R4, RZ, RZ, R7 ;  /* 0x000000ffff047224 */ /* 0x000fe200078e0007 */
[----:B------:R-:W-:Y:S01]  /*6420*/  IADD3 RZ, P1, R5, R6, RZ ;  /* 0x0000000605ff7210 */ /* 0x000fe20007f3e0ff */
[----:B------:R-:W-:-:S04]  /*6430*/  IMAD.X R5, RZ, RZ, RZ, P0 ;  /* 0x000000ffff057224 */ /* 0x000fc800000e06ff */
[----:B------:R-:W-:-:S08]  /*6440*/  IMAD.WIDE.U32.X R4, R15, UR7, R4, P1 ;  /* 0x000000070f047c25 */ /* 0x000fd000088e0404 */
.L_x_127:
[--C-:B------:R-:W-:Y:S01]  /*6450*/  SHF.R.U64 R14, R4, UR9, R5.reuse ;  /* 0x00000009040e7c19 */ /* 0x100fe20008001205 */
[----:B------:R-:W1:Y:S01]  /*6460*/  F2I.U32.TRUNC.NTZ R19, R19 ;  /* 0x0000001300137305 */ /* 0x000e62000020f000 */
[----:B------:R-:W-:Y:S01]  /*6470*/  SHF.R.U32.HI R4, RZ, UR9, R5 ;  /* 0x00000009ff047c19 */ /* 0x000fe20008011605 */
[----:B------:R-:W-:Y:S01]  /*6480*/  ULDC.64 UR6, c[0x0][0x8c8] ;  /* 0x0002320000067ab9 */ /* 0x000fe20000000a00 */
[----:B------:R-:W-:Y:S01]  /*6490*/  IADD3 R7, P0, RZ, -R14, RZ ;  /* 0x8000000eff077210 */ /* 0x000fe20007f1e0ff */
[----:B------:R-:W-:Y:S01]  /*64a0*/  ULDC.64 UR8, c[0x0][0x8e8] ;  /* 0x00023a0000087ab9 */ /* 0x000fe20000000a00 */
[----:B------:R-:W3:Y:S03]  /*64b0*/  LDC R21, c[0x0][0x148] ;  /* 0x00005200ff157b82 */ /* 0x000ee60000000800 */
[----:B------:R-:W-:Y:S01]  /*64c0*/  IMAD.X R4, RZ, RZ, ~R4, P0 ;  /* 0x000000ffff047224 */ /* 0x000fe200000e0e04 */
[----:B------:R-:W-:-:S03]  /*64d0*/  ISETP.NE.U32.AND P0, PT, RZ, UR8, PT ;  /* 0x00000008ff007c0c */ /* 0x000fc6000bf05070 */
[----:B------:R-:W-:Y:S01]  /*64e0*/  IMAD R6, R4, UR6, RZ ;  /* 0x0000000604067c24 */ /* 0x000fe2000f8e02ff */
[----:B------:R-:W-:Y:S01]  /*64f0*/  ISETP.NE.AND.EX P0, PT, RZ, UR9, PT, P0 ;  /* 0x00000009ff007c0c */ /* 0x000fe2000bf05300 */
[----:B------:R-:W-:Y:S01]  /*6500*/  IMAD.WIDE.U32 R4, R7, UR6, R16 ;  /* 0x0000000607047c25 */ /* 0x000fe2000f8e0010 */
[----:B------:R-:W-:-:S03]  /*6510*/  ULDC UR6, c[0x0][0x8c0] ;  /* 0x0002300000067ab9 */ /* 0x000fc60000000800 */
[----:B------:R-:W-:Y:S01]  /*6520*/  IMAD R7, R7, UR7, R6 ;  /* 0x0000000707077c24 */ /* 0x000fe2000f8e0206 */
[----:B------:R-:W-:Y:S01]  /*6530*/  ULDC UR7, c[0x0][0x154] ;  /* 0x0000550000077ab9 */ /* 0x000fe20000000800 */
[----:B-1----:R-:W-:Y:S02]  /*6540*/  IMAD.MOV R6, RZ, RZ, -R19 ;  /* 0x000000ffff067224 */ /* 0x002fe400078e0a13 */
[----:B------:R-:W-:Y:S02]  /*6550*/  IMAD.IADD R5, R5, 0x1, R7 ;  /* 0x0000000105057824 */ /* 0x000fe400078e0207 */
[----:B--2---:R-:W-:Y:S01]  /*6560*/  IMAD R13, R20, R6, R13 ;  /* 0x00000006140d7224 */ /* 0x004fe200078e020d */
[----:B------:R-:W-:Y:S02]  /*6570*/  I2FP.F32.U32 R6, R12 ;  /* 0x0000000c00067245 */ /* 0x000fe40000201000 */
[--C-:B------:R-:W-:Y:S02]  /*6580*/  SHF.R.U64 R15, R4, UR6, R5.reuse ;  /* 0x00000006040f7c19 */ /* 0x100fe40008001205 */
[----:B------:R-:W-:Y:S01]  /*6590*/  SHF.R.U32.HI R4, RZ, UR6, R5 ;  /* 0x00000006ff047c19 */ /* 0x000fe20008011605 */
[----:B------:R-:W-:Y:S01]  /*65a0*/  FMUL R6, R6, UR7 ;  /* 0x0000000706067c20 */ /* 0x000fe20008400000 */
[----:B------:R-:W-:-:S02]  /*65b0*/  ULDC UR6, c[0x0][0x8b0] ;  /* 0x00022c0000067ab9 */ /* 0x000fc40000000800 */
[--C-:B------:R-:W-:Y:S01]  /*65c0*/  SHF.R.U64 R20, R15, UR6, R4.reuse ;  /* 0x000000060f147c19 */ /* 0x100fe20008001204 */
[----:B------:R1:W2:Y:S01]  /*65d0*/  F2I.U32.TRUNC.NTZ R24, R6 ;  /* 0x0000000600187305 */ /* 0x0002a2000020f000 */
[----:B------:R-:W-:Y:S01]  /*65e0*/  SHF.R.U32.HI R5, RZ, UR6, R4 ;  /* 0x00000006ff057c19 */ /* 0x000fe20008011604 */
[----:B------:R-:W-:-:S03]  /*65f0*/  ULDC UR6, c[0x0][0x900] ;  /* 0x0002400000067ab9 */ /* 0x000fc60000000800 */
[--C-:B------:R-:W-:Y:S02]  /*6600*/  SHF.R.U64 R19, R20, UR6, R5.reuse ;  /* 0x0000000614137c19 */ /* 0x100fe40008001205 */
[----:B------:R-:W-:-:S03]  /*6610*/  SHF.R.U32.HI R23, RZ, UR6, R5 ;  /* 0x00000006ff177c19 */ /* 0x000fc60008011605 */
[----:B------:R-:W-:Y:S02]  /*6620*/  IMAD.MOV.U32 R4, RZ, RZ, R19 ;  /* 0x000000ffff047224 */ /* 0x000fe400078e0013 */
[----:B------:R-:W-:Y:S01]  /*6630*/  IMAD.MOV.U32 R5, RZ, RZ, R23 ;  /* 0x000000ffff057224 */ /* 0x000fe200078e0017 */
[----:B-1----:R-:W-:Y:S06]  /*6640*/  @!P0 BRA `(.L_x_128) ;  /* 0x0000000000288947 */ /* 0x002fec0003800000 */
        /* <DEDUP_REMOVED lines=10> */
.L_x_128:
[----:B------:R-:W-:Y:S01]  /*66f0*/  ISETP.NE.AND P0, PT, R2, 0x1, PT ;  /* 0x000000010200780c */ /* 0x000fe20003f05270 */
[----:B------:R-:W-:Y:S01]  /*6700*/  ULDC UR6, c[0x0][0x8f0] ;  /* 0x00023c0000067ab9 */ /* 0x000fe20000000800 */
[----:B------:R-:W-:Y:S01]  /*6710*/  LOP3.LUT R20, R20, UR18, RZ, 0xc0, !PT ;  /* 0x0000001214147c12 */ /* 0x000fe2000f8ec0ff */
[----:B--2---:R-:W-:Y:S01]  /*6720*/  IMAD.MOV R24, RZ, RZ, -R24 ;  /* 0x000000ffff187224 */ /* 0x004fe200078e0a18 */
[----:B------:R-:W-:Y:S01]  /*6730*/  SHF.R.U64 R5, R4, UR6, R5 ;  /* 0x0000000604057c19 */ /* 0x000fe20008001205 */
[----:B------:R-:W-:Y:S01]  /*6740*/  ULDC UR6, c[0x0][0x8e0] ;  /* 0x0002380000067ab9 */ /* 0x000fe20000000800 */
[----:B------:R-:W-:Y:S01]  /*6750*/  LOP3.LUT R6, R15, UR17, RZ, 0xc0, !PT ;  /* 0x000000110f067c12 */ /* 0x000fe2000f8ec0ff */
[----:B------:R-:W-:Y:S02]  /*6760*/  ULDC UR7, c[0x0][0x8b8] ;  /* 0x00022e0000077ab9 */ /* 0x000fe40000000800 */
[----:B------:R-:W-:Y:S02]  /*6770*/  IMAD.MOV R4, RZ, RZ, -R5 ;  /* 0x000000ffff047224 */ /* 0x000fe400078e0a05 */
[----:B------:R-:W-:-:S02]  /*6780*/  IMAD R20, R5, UR19, R20 ;  /* 0x0000001305147c24 */ /* 0x000fc4000f8e0214 */
[----:B---3--:R-:W-:Y:S02]  /*6790*/  @P0 IMAD R13, R21, R24, R12 ;  /* 0x00000018150d0224 */ /* 0x008fe400078e020c */
[----:B------:R-:W-:Y:S01]  /*67a0*/  IMAD R19, R4, UR6, R19 ;  /* 0x0000000604137c24 */ /* 0x000fe2000f8e0213 */
[----:B------:R-:W-:Y:S01]  /*67b0*/  ULDC UR6, c[0x0][0x8a8] ;  /* 0x00022a0000067ab9 */ /* 0x000fe20000000800 */
[----:B------:R-:W-:Y:S02]  /*67c0*/  IMAD R20, R20, UR7, R13 ;  /* 0x0000000714147c24 */ /* 0x000fe4000f8e020d */
[----:B------:R-:W-:Y:S02]  /*67d0*/  IMAD R19, R19, UR6, R6 ;  /* 0x0000000613137c24 */ /* 0x000fe4000f8e0206 */
[----:B------:R-:W-:Y:S02]  /*67e0*/  IMAD.MOV.U32 R4, RZ, RZ, 0x1 ;  /* 0x00000001ff047424 */ /* 0x000fe400078e00ff */
[----:B------:R-:W-:Y:S01]  /*67f0*/  IMAD.MOV.U32 R12, RZ, RZ, R14 ;  /* 0x000000ffff0c7224 */ /* 0x000fe200078e000e */
[----:B------:R-:W-:-:S02]  /*6800*/  SEL R13, R19, R20, !P0 ;  /* 0x00000014130d7207 */ /* 0x000fc40004000000 */
[----:B------:R-:W-:-:S07]  /*6810*/  SEL R20, R20, R19, !P0 ;  /* 0x0000001314147207 */ /* 0x000fce0004000000 */
.L_x_126:
[----:B------:R-:W-:Y:S05]  /*6820*/  BSYNC B1 ;  /* 0x0000000000017941 */ /* 0x000fea0003800000 */
.L_x_125:
[----:B------:R-:W-:-:S13]  /*6830*/  LOP3.LUT P0, RZ, R4, 0xff, RZ, 0xc0, !PT ;  /* 0x000000ff04ff7812 */ /* 0x000fda000780c0ff */
[----:B------:R-:W-:Y:S05]  /*6840*/  @P0 BRA `(.L_x_129) ;  /* 0xfffffff400400947 */ /* 0x000fea000383ffff */
[----:B------:R-:W-:Y:S05]  /*6850*/  BSYNC B0 ;  /* 0x0000000000007941 */ /* 0x000fea0003800000 */
.L_x_118:
[----:B------:R-:W-:-:S03]  /*6860*/  UMOV UR6, 0xffffffff ;  /* 0xffffffff00067882 */ /* 0x000fc60000000000 */
[----:B------:R-:W-:Y:S05]  /*6870*/  BRA.DIV UR6, `(.L_x_130) ;  /* 0x0000000a063c7947 */ /* 0x000fea000b800000 */
[----:B------:R-:W-:-:S13]  /*6880*/  ELECT P6, URZ, PT ;  /* 0x00000000003f782f */ /* 0x000fda00038c0000 */
.L_x_152:
[----:B------:R-:W-:Y:S05]  /*6890*/  @!P6 BRA `(.L_x_14) ;  /* 0x000000040034e947 */ /* 0x000fea0003800000 */
[----:B------:R-:W-:-:S04]  /*68a0*/  LOP3.LUT R22, R22, 0x2, RZ, 0xfc, !PT ;  /* 0x0000000216167812 */ /* 0x000fc800078efcff */
[----:B------:R-:W-:-:S13]  /*68b0*/  ISETP.NE.AND P0, PT, R22, 0x3, PT ;  /* 0x000000031600780c */ /* 0x000fda0003f05270 */
[----:B------:R-:W-:Y:S05]  /*68c0*/  @!P0 BRA `(.L_x_131) ;  /* 0x0000000000048947 */ /* 0x000fea0003800000 */
[----:B-1----:R-:W-:Y:S01]  /*68d0*/  BPT.TRAP 0x1 ;  /* 0x000000040000795c */ /* 0x002fe20000300000 */
.L_x_131:
[----:B------:R-:W2:Y:S01]  /*68e0*/  S2R R3, SR_CgaCtaId ;  /* 0x0000000000037919 */ /* 0x000ea20000008800 */
[----:B------:R-:W-:Y:S02]  /*68f0*/  MOV R0, 0x400 ;  /* 0x0000040000007802 */ /* 0x000fe40000000f00 */
[----:B------:R-:W-:Y:S02]  /*6900*/  SHF.L.U32 R2, R10, 0x1f, RZ ;  /* 0x0000001f0a027819 */ /* 0x000fe400000006ff */
[----:B--2---:R-:W-:-:S05]  /*6910*/  LEA R0, R3, R0, 0x18 ;  /* 0x0000000003007211 */ /* 0x004fca00078ec0ff */
[----:B------:R-:W-:-:S04]  /*6920*/  VIADD R0, R0, 0x40 ;  /* 0x0000004000007836 */ /* 0x000fc80000000000 */
[C---:B------:R-:W-:Y:S02]  /*6930*/  IMAD R5, R9.reuse, 0x8, R0 ;  /* 0x0000000809057824 */ /* 0x040fe400078e0200 */
[----:B------:R-:W-:Y:S02]  /*6940*/  VIADD R9, R9, 0x1 ;  /* 0x0000000109097836 */ /* 0x000fe40000000000 */
[----:B------:R-:W2:Y:S03]  /*6950*/  SYNCS.PHASECHK.TRANS64.TRYWAIT P0, [R5+URZ], R2 ;  /* 0x00000002050075a7 */ /* 0x000ea6000800017f */
[----:B------:R-:W-:-:S04]  /*6960*/  ISETP.NE.AND P1, PT, R9, 0x8, PT ;  /* 0x000000080900780c */ /* 0x000fc80003f25270 */
[----:B------:R-:W-:Y:S02]  /*6970*/  SEL R3, RZ, 0x1, P1 ;  /* 0x00000001ff037807 */ /* 0x000fe40000800000 */
[----:B------:R-:W-:Y:S02]  /*6980*/  SEL R9, R9, RZ, P1 ;  /* 0x000000ff09097207 */ /* 0x000fe40000800000 */
[----:B------:R-:W-:-:S03]  /*6990*/  LOP3.LUT R10, R10, R3, RZ, 0x3c, !PT ;  /* 0x000000030a0a7212 */ /* 0x000fc600078e3cff */
[----:B------:R-:W-:Y:S01]  /*69a0*/  IMAD R7, R9, 0x8, R0 ;  /* 0x0000000809077824 */ /* 0x000fe200078e0200 */
[----:B------:R-:W-:Y:S01]  /*69b0*/  SHF.L.U32 R4, R10, 0x1f, RZ ;  /* 0x0000001f0a047819 */ /* 0x000fe200000006ff */
[----:B--2---:R-:W-:Y:S06]  /*69c0*/  @!P0 BRA `(.L_x_132) ;  /* 0x0000000800088947 */ /* 0x004fec0003800000 */
.L_x_153:
[----:B------:R-:W3:Y:S01]  /*69d0*/  SYNCS.PHASECHK.TRANS64.TRYWAIT P0, [R7+URZ], R4 ;  /* 0x00000004070075a7 */ /* 0x000ee2000800017f */
[----:B--2---:R-:W-:-:S05]  /*69e0*/  VIADD R2, R9, 0x1 ;  /* 0x0000000109027836 */ /* 0x004fca0000000000 */
[----:B------:R-:W-:-:S04]  /*69f0*/  ISETP.NE.AND P1, PT, R2, 0x8, PT ;  /* 0x000000080200780c */ /* 0x000fc80003f25270 */
[----:B------:R-:W-:Y:S02]  /*6a00*/  SEL R3, RZ, 0x1, P1 ;  /* 0x00000001ff037807 */ /* 0x000fe40000800000 */
[----:B------:R-:W-:Y:S02]  /*6a10*/  SEL R9, R2, RZ, P1 ;  /* 0x000000ff02097207 */ /* 0x000fe40000800000 */
[----:B------:R-:W-:-:S03]  /*6a20*/  LOP3.LUT R10, R10, R3, RZ, 0x3c, !PT ;  /* 0x000000030a0a7212 */ /* 0x000fc600078e3cff */
[----:B------:R-:W-:Y:S01]  /*6a30*/  IMAD R6, R9, 0x8, R0 ;  /* 0x0000000809067824 */ /* 0x000fe200078e0200 */
[----:B------:R-:W-:Y:S01]  /*6a40*/  SHF.L.U32 R5, R10, 0x1f, RZ ;  /* 0x0000001f0a057819 */ /* 0x000fe200000006ff */
[----:B---3--:R-:W-:Y:S06]  /*6a50*/  @!P0 BRA `(.L_x_133) ;  /* 0x0000000400f88947 */ /* 0x008fec0003800000 */
.L_x_154:
[----:B------:R-:W3:Y:S01]  /*6a60*/  SYNCS.PHASECHK.TRANS64.TRYWAIT P0, [R6+URZ], R5 ;  /* 0x00000005060075a7 */ /* 0x000ee2000800017f */
[----:B------:R-:W-:-:S05]  /*6a70*/  VIADD R2, R9, 0x1 ;  /* 0x0000000109027836 */ /* 0x000fca0000000000 */
[----:B------:R-:W-:-:S04]  /*6a80*/  ISETP.NE.AND P1, PT, R2, 0x8, PT ;  /* 0x000000080200780c */ /* 0x000fc80003f25270 */
[----:B------:R-:W-:Y:S02]  /*6a90*/  SEL R3, RZ, 0x1, P1 ;  /* 0x00000001ff037807 */ /* 0x000fe40000800000 */
[----:B--2---:R-:W-:Y:S02]  /*6aa0*/  SEL R7, R2, RZ, P1 ;  /* 0x000000ff02077207 */ /* 0x004fe40000800000 */
[----:B------:R-:W-:-:S03]  /*6ab0*/  LOP3.LUT R10, R10, R3, RZ, 0x3c, !PT ;  /* 0x000000030a0a7212 */ /* 0x000fc600078e3cff */
[----:B------:R-:W-:Y:S01]  /*6ac0*/  IMAD R9, R7, 0x8, R0 ;  /* 0x0000000807097824 */ /* 0x000fe200078e0200 */
[----:B------:R-:W-:Y:S01]  /*6ad0*/  SHF.L.U32 R4, R10, 0x1f, RZ ;  /* 0x0000001f0a047819 */ /* 0x000fe200000006ff */
[----:B---3--:R-:W-:Y:S06]  /*6ae0*/  @!P0 BRA `(.L_x_134) ;  /* 0x0000000400e88947 */ /* 0x008fec0003800000 */
.L_x_155:
[----:B------:R-:W3:Y:S01]  /*6af0*/  SYNCS.PHASECHK.TRANS64.TRYWAIT P0, [R9+URZ], R4 ;  /* 0x00000004090075a7 */ /* 0x000ee2000800017f */
[----:B------:R-:W-:-:S05]  /*6b00*/  VIADD R2, R7, 0x1 ;  /* 0x0000000107027836 */ /* 0x000fca0000000000 */
[----:B------:R-:W-:-:S04]  /*6b10*/  ISETP.NE.AND P1, PT, R2, 0x8, PT ;  /* 0x000000080200780c */ /* 0x000fc80003f25270 */
[----:B------:R-:W-:Y:S02]  /*6b20*/  SEL R3, RZ, 0x1, P1 ;  /* 0x00000001ff037807 */ /* 0x000fe40000800000 */
[----:B------:R-:W-:Y:S02]  /*6b30*/  SEL R7, R2, RZ, P1 ;  /* 0x000000ff02077207 */ /* 0x000fe40000800000 */
[----:B------:R-:W-:-:S03]  /*6b40*/  LOP3.LUT R10, R10, R3, RZ, 0x3c, !PT ;  /* 0x000000030a0a7212 */ /* 0x000fc600078e3cff */
[----:B--2---:R-:W-:Y:S01]  /*6b50*/  IMAD R6, R7, 0x8, R0 ;  /* 0x0000000807067824 */ /* 0x004fe200078e0200 */
[----:B------:R-:W-:Y:S01]  /*6b60*/  SHF.L.U32 R5, R10, 0x1f, RZ ;  /* 0x0000001f0a057819 */ /* 0x000fe200000006ff */
[----:B---3--:R-:W-:Y:S06]  /*6b70*/  @!P0 BRA `(.L_x_135) ;  /* 0x0000000400d88947 */ /* 0x008fec0003800000 */
.L_x_156:
        /* <DEDUP_REMOVED lines=9> */
.L_x_157:
        /* <DEDUP_REMOVED lines=9> */
.L_x_158:
[----:B------:R-:W3:Y:S01]  /*6ca0*/  SYNCS.PHASECHK.TRANS64.TRYWAIT P0, [R6+URZ], R5 ;  /* 0x00000005060075a7 */ /* 0x000ee2000800017f */
[----:B------:R-:W-:-:S05]  /*6cb0*/  VIADD R2, R7, 0x1 ;  /* 0x0000000107027836 */ /* 0x000fca0000000000 */
[----:B------:R-:W-:-:S04]  /*6cc0*/  ISETP.NE.AND P1, PT, R2, 0x8, PT ;  /* 0x000000080200780c */ /* 0x000fc80003f25270 */
[----:B--2---:R-:W-:Y:S02]  /*6cd0*/  SEL R4, RZ, 0x1, P1 ;  /* 0x00000001ff047807 */ /* 0x004fe40000800000 */
[----:B------:R-:W-:Y:S02]  /*6ce0*/  SEL R3, R2, RZ, P1 ;  /* 0x000000ff02037207 */ /* 0x000fe40000800000 */
[----:B------:R-:W-:Y:S01]  /*6cf0*/  LOP3.LUT R4, R11, R4, RZ, 0x3c, !PT ;  /* 0x000000040b047212 */ /* 0x000fe200078e3cff */
[----:B---3--:R-:W-:Y:S06]  /*6d00*/  @!P0 BRA `(.L_x_138) ;  /* 0x0000000400b08947 */ /* 0x008fec0003800000 */
.L_x_159:
[----:B------:R-:W-:Y:S01]  /*6d10*/  IMAD R3, R3, 0x8, R0 ;  /* 0x0000000803037824 */ /* 0x000fe200078e0200 */
[----:B------:R-:W-:-:S07]  /*6d20*/  SHF.L.U32 R0, R4, 0x1f, RZ ;  /* 0x0000001f04007819 */ /* 0x000fce00000006ff */
.L_x_139:
[----:B---3--:R3:W4:Y:S02]  /*6d30*/  SYNCS.PHASECHK.TRANS64.TRYWAIT P0, [R3+URZ], R0 ;  /* 0x00000000030075a7 */ /* 0x008724000800017f */
[----:B----4-:R-:W-:Y:S05]  /*6d40*/  @!P0 NANOSLEEP.SYNCS 0x989680 ;  /* 0x009896800000895d */ /* 0x010fea0003900000 */
[----:B------:R-:W4:Y:S02]  /*6d50*/  @!P0 SYNCS.PHASECHK.TRANS64 P0, [R3+URZ], R0 ;  /* 0x00000000030085a7 */ /* 0x000f24000800007f */
[----:B----4-:R-:W-:Y:S05]  /*6d60*/  @!P0 BRA `(.L_x_139) ;  /* 0xfffffffc00f08947 */ /* 0x010fea000383ffff */
.L_x_14:
[----:B-1----:R-:W-:Y:S05]  /*6d70*/  BSYNC B6 ;  /* 0x0000000000067941 */ /* 0x002fea0003800000 */
.L_x_12:
[----:B------:R-:W-:Y:S05]  /*6d80*/  EXIT ;  /* 0x000000000000794d */ /* 0x000fea0003800000 */
.L_x_27:
[----:B----4-:R4:W1:Y:S02]  /*6d90*/  SYNCS.PHASECHK.TRANS64.TRYWAIT P1, [R3+URZ], R0 ;  /* 0x00000000030075a7 */ /* 0x010864000802017f */
[----:B-1----:R-:W-:Y:S05]  /*6da0*/  @!P1 NANOSLEEP.SYNCS 0x989680 ;  /* 0x009896800000995d */ /* 0x002fea0003900000 */
[----:B------:R-:W1:Y:S02]  /*6db0*/  @!P1 SYNCS.PHASECHK.TRANS64 P1, [R3+URZ], R0 ;  /* 0x00000000030095a7 */ /* 0x000e64000802007f */
[----:B-1----:R-:W-:Y:S05]  /*6dc0*/  @!P1 BRA `(.L_x_27) ;  /* 0xfffffffc00f09947 */ /* 0x002fea000383ffff */
[----:B------:R-:W-:Y:S05]  /*6dd0*/  BRA `(.L_x_26) ;  /* 0xffffffac001c7947 */ /* 0x000fea000383ffff */
.L_x_32:
[----:B--2---:R-:W-:-:S04]  /*6de0*/  IMAD.U32 R5, RZ, RZ, UR4 ;  /* 0x00000004ff057e24 */ /* 0x004fc8000f8e00ff */
[----:B------:R2:W4:Y:S03]  /*6df0*/  SYNCS.PHASECHK.TRANS64.TRYWAIT P1, [R5+URZ], R4 ;  /* 0x00000004050075a7 */ /* 0x000526000802017f */
[----:B----4-:R-:W-:Y:S05]  /*6e00*/  @!P1 NANOSLEEP.SYNCS 0x989680 ;  /* 0x009896800000995d */ /* 0x010fea0003900000 */
[----:B------:R-:W4:Y:S02]  /*6e10*/  @!P1 SYNCS.PHASECHK.TRANS64 P1, [R5+URZ], R4 ;  /* 0x00000004050095a7 */ /* 0x000f24000802007f */
[----:B----4-:R-:W-:Y:S05]  /*6e20*/  @!P1 BRA `(.L_x_32) ;  /* 0xfffffffc00ec9947 */ /* 0x010fea000383ffff */
[----:B------:R-:W-:Y:S05]  /*6e30*/  BRA `(.L_x_31) ;  /* 0xffffffac00f07947 */ /* 0x000fea000383ffff */
.L_x_54:
[----:B--2---:R2:W4:Y:S02]  /*6e40*/  SYNCS.PHASECHK.TRANS64.TRYWAIT P3, [R5+URZ+0x80], R4 ;  /* 0x00008004050075a7 */ /* 0x004524000806017f */
[----:B----4-:R-:W-:Y:S05]  /*6e50*/  @!P3 NANOSLEEP.SYNCS 0x989680 ;  /* 0x009896800000b95d */ /* 0x010fea0003900000 */
[----:B------:R-:W4:Y:S02]  /*6e60*/  @!P3 SYNCS.PHASECHK.TRANS64 P3, [R5+URZ+0x80], R4 ;  /* 0x000080040500b5a7 */ /* 0x000f24000806007f */
[----:B----4-:R-:W-:Y:S05]  /*6e70*/  @!P3 BRA `(.L_x_54) ;  /* 0xfffffffc00f0b947 */ /* 0x010fea000383ffff */
[----:B------:R-:W-:Y:S05]  /*6e80*/  BRA `(.L_x_140) ;  /* 0xffffffb800e47947 */ /* 0x000fea000383ffff */
.L_x_68:
[----:B--2---:R2:W4:Y:S02]  /*6e90*/  SYNCS.PHASECHK.TRANS64.TRYWAIT P4, [R20+URZ+0x80], R15 ;  /* 0x0000800f140075a7 */ /* 0x004524000808017f */
[----:B----4-:R-:W-:Y:S05]  /*6ea0*/  @!P4 NANOSLEEP.SYNCS 0x989680 ;  /* 0x009896800000c95d */ /* 0x010fea0003900000 */
[----:B------:R-:W4:Y:S02]  /*6eb0*/  @!P4 SYNCS.PHASECHK.TRANS64 P4, [R20+URZ+0x80], R15 ;  /* 0x0000800f1400c5a7 */ /* 0x000f24000808007f */
[----:B----4-:R-:W-:Y:S05]  /*6ec0*/  @!P4 BRA `(.L_x_68) ;  /* 0xfffffffc00f0c947 */ /* 0x010fea000383ffff */
[----:B------:R-:W-:Y:S05]  /*6ed0*/  BRA `(.L_x_141) ;  /* 0xffffffc400a07947 */ /* 0x000fea000383ffff */
.L_x_88:
[----:B-1----:R-:W-:-:S04]  /*6ee0*/  IMAD.U32 R3, RZ, RZ, UR4 ;  /* 0x00000004ff037e24 */ /* 0x002fc8000f8e00ff */
[----:B------:R1:W2:Y:S03]  /*6ef0*/  SYNCS.PHASECHK.TRANS64.TRYWAIT P0, [R3+URZ+0xb8], R0 ;  /* 0x0000b800030075a7 */ /* 0x0002a6000800017f */
[----:B--2---:R-:W-:Y:S05]  /*6f00*/  @!P0 NANOSLEEP.SYNCS 0x989680 ;  /* 0x009896800000895d */ /* 0x004fea0003900000 */
[----:B------:R-:W2:Y:S02]  /*6f10*/  @!P0 SYNCS.PHASECHK.TRANS64 P0, [R3+URZ+0xb8], R0 ;  /* 0x0000b800030085a7 */ /* 0x000ea4000800007f */
[----:B--2---:R-:W-:Y:S05]  /*6f20*/  @!P0 BRA `(.L_x_88) ;  /* 0xfffffffc00ec8947 */ /* 0x004fea000383ffff */
[----:B------:R-:W-:Y:S05]  /*6f30*/  BRA `(.L_x_87) ;  /* 0xffffffd800f07947 */ /* 0x000fea000383ffff */
.L_x_97:
[----:B-1----:R-:W-:-:S04]  /*6f40*/  IMAD.U32 R5, RZ, RZ, UR5 ;  /* 0x00000005ff057e24 */ /* 0x002fc8000f8e00ff */
[----:B------:R1:W2:Y:S03]  /*6f50*/  SYNCS.PHASECHK.TRANS64.TRYWAIT P1, [R5+URZ+0x98], R4 ;  /* 0x00009804050075a7 */ /* 0x0002a6000802017f */
[----:B--2---:R-:W-:Y:S05]  /*6f60*/  @!P1 NANOSLEEP.SYNCS 0x989680 ;  /* 0x009896800000995d */ /* 0x004fea0003900000 */
[----:B------:R-:W2:Y:S02]  /*6f70*/  @!P1 SYNCS.PHASECHK.TRANS64 P1, [R5+URZ+0x98], R4 ;  /* 0x00009804050095a7 */ /* 0x000ea4000802007f */
[----:B--2---:R-:W-:Y:S05]  /*6f80*/  @!P1 BRA `(.L_x_97) ;  /* 0xfffffffc00ec9947 */ /* 0x004fea000383ffff */
[----:B------:R-:W-:Y:S05]  /*6f90*/  BRA `(.L_x_142) ;  /* 0xffffffdc00e47947 */ /* 0x000fea000383ffff */
.L_x_103:
[----:B-1----:R-:W-:-:S04]  /*6fa0*/  IMAD.U32 R7, RZ, RZ, UR4 ;  /* 0x00000004ff077e24 */ /* 0x002fc8000f8e00ff */
[----:B------:R1:W3:Y:S03]  /*6fb0*/  SYNCS.PHASECHK.TRANS64.TRYWAIT P1, [R7+URZ+0x98], R0 ;  /* 0x00009800070075a7 */ /* 0x0002e6000802017f */
[----:B---3--:R-:W-:Y:S05]  /*6fc0*/  @!P1 NANOSLEEP.SYNCS 0x989680 ;  /* 0x009896800000995d */ /* 0x008fea0003900000 */
[----:B------:R-:W3:Y:S02]  /*6fd0*/  @!P1 SYNCS.PHASECHK.TRANS64 P1, [R7+URZ+0x98], R0 ;  /* 0x00009800070095a7 */ /* 0x000ee4000802007f */
[----:B---3--:R-:W-:Y:S05]  /*6fe0*/  @!P1 BRA `(.L_x_103) ;  /* 0xfffffffc00ec9947 */ /* 0x008fea000383ffff */
[----:B------:R-:W-:Y:S05]  /*6ff0*/  BRA `(.L_x_143) ;  /* 0xffffffe0004c7947 */ /* 0x000fea000383ffff */
.L_x_113:
[----:B-1----:R1:W3:Y:S02]  /*7000*/  SYNCS.PHASECHK.TRANS64.TRYWAIT P0, [R3+URZ+0x98], R2 ;  /* 0x00009802030075a7 */ /* 0x0022e4000800017f */
[----:B---3--:R-:W-:Y:S05]  /*7010*/  @!P0 NANOSLEEP.SYNCS 0x989680 ;  /* 0x009896800000895d */ /* 0x008fea0003900000 */
[----:B------:R-:W3:Y:S02]  /*7020*/  @!P0 SYNCS.PHASECHK.TRANS64 P0, [R3+URZ+0x98], R2 ;  /* 0x00009802030085a7 */ /* 0x000ee4000800007f */
[----:B---3--:R-:W-:Y:S05]  /*7030*/  @!P0 BRA `(.L_x_113) ;  /* 0xfffffffc00f08947 */ /* 0x008fea000383ffff */
[----:B------:R-:W-:Y:S05]  /*7040*/  BRA `(.L_x_144) ;  /* 0xffffffe800647947 */ /* 0x000fea000383ffff */
.L_x_115:
[----:B-1----:R1:W3:Y:S02]  /*7050*/  SYNCS.PHASECHK.TRANS64.TRYWAIT P0, [R5+URZ+0x98], R0 ;  /* 0x00009800050075a7 */ /* 0x0022e4000800017f */
[----:B---3--:R-:W-:Y:S05]  /*7060*/  @!P0 NANOSLEEP.SYNCS 0x989680 ;  /* 0x009896800000895d */ /* 0x008fea0003900000 */
[----:B------:R-:W3:Y:S02]  /*7070*/  @!P0 SYNCS.PHASECHK.TRANS64 P0, [R5+URZ+0x98], R0 ;  /* 0x00009800050085a7 */ /* 0x000ee4000800007f */
[----:B---3--:R-:W-:Y:S05]  /*7080*/  @!P0 BRA `(.L_x_115) ;  /* 0xfffffffc00f08947 */ /* 0x008fea000383ffff */
[----:B------:R-:W-:Y:S05]  /*7090*/  BRA `(.L_x_145) ;  /* 0xffffffe800847947 */ /* 0x000fea000383ffff */
.L_x_119:
[----:B------:R-:W-:Y:S01]  /*70a0*/  BSSY B1, `(.L_x_146) ;  /* 0x0000006000017945 */ /* 0x000fe20003800000 */
[----:B------:R-:W-:-:S07]  /*70b0*/  IMAD.MOV.U32 R15, RZ, RZ, -0x1 ;  /* 0xffffffffff0f7424 */ /* 0x000fce00078e00ff */
[----:B------:R-:W-:Y:S05]  /*70c0*/  WARPSYNC.COLLECTIVE R15, `(.L_x_147) ;  /* 0x000000000f0c7348 */ /* 0x000fea0003c00000 */
[----:B------:R-:W-:Y:S02]  /*70d0*/  ELECT P6, UR62, PT ;  /* 0x00000000003e782f */ /* 0x000fe400038c0000 */
[----:B------:R-:W-:Y:S01]  /*70e0*/  MOV R14, UR62 ;  /* 0x0000003e000e7c02 */ /* 0x000fe20008000f00 */
[----:B------:R-:W-:Y:S10]  /*70f0*/  ENDCOLLECTIVE ;  /* 0x000000000000791b */ /* 0x000ff40003800000 */
.L_x_147:
[----:B------:R-:W-:Y:S05]  /*7100*/  BSYNC B1 ;  /* 0x0000000000017941 */ /* 0x000fea0003800000 */
.L_x_146:
[----:B------:R-:W-:Y:S05]  /*7110*/  BRA `(.L_x_148) ;  /* 0xffffffec00187947 */ /* 0x000fea000383ffff */
.L_x_122:
[----:B-1----:R1:W2:Y:S02]  /*7120*/  SYNCS.PHASECHK.TRANS64.TRYWAIT P0, [R14+URZ+0x40], R7 ;  /* 0x000040070e0075a7 */ /* 0x0022a4000800017f */
[----:B--2---:R-:W-:Y:S05]  /*7130*/  @!P0 NANOSLEEP.SYNCS 0x989680 ;  /* 0x009896800000895d */ /* 0x004fea0003900000 */
[----:B------:R-:W2:Y:S02]  /*7140*/  @!P0 SYNCS.PHASECHK.TRANS64 P0, [R14+URZ+0x40], R7 ;  /* 0x000040070e0085a7 */ /* 0x000ea4000800007f */
[----:B--2---:R-:W-:Y:S05]  /*7150*/  @!P0 BRA `(.L_x_122) ;  /* 0xfffffffc00f08947 */ /* 0x004fea000383ffff */
[----:B------:R-:W-:Y:S05]  /*7160*/  BRA `(.L_x_149) ;  /* 0xffffffec00507947 */ /* 0x000fea000383ffff */
.L_x_130:
[----:B------:R-:W-:Y:S01]  /*7170*/  BSSY B0, `(.L_x_150) ;  /* 0x0000006000007945 */ /* 0x000fe20003800000 */
[----:B------:R-:W-:-:S07]  /*7180*/  IMAD.MOV.U32 R15, RZ, RZ, -0x1 ;  /* 0xffffffffff0f7424 */ /* 0x000fce00078e00ff */
[----:B-1----:R-:W-:Y:S05]  /*7190*/  WARPSYNC.COLLECTIVE R15, `(.L_x_151) ;  /* 0x000000000f0c7348 */ /* 0x002fea0003c00000 */
[----:B------:R-:W-:Y:S02]  /*71a0*/  ELECT P6, UR62, PT ;  /* 0x00000000003e782f */ /* 0x000fe400038c0000 */
[----:B------:R-:W-:Y:S01]  /*71b0*/  MOV R14, UR62 ;  /* 0x0000003e000e7c02 */ /* 0x000fe20008000f00 */
[----:B-1----:R-:W-:Y:S10]  /*71c0*/  ENDCOLLECTIVE ;  /* 0x000000000000791b */ /* 0x002ff40003800000 */
.L_x_151:
[----:B------:R-:W-:Y:S05]  /*71d0*/  BSYNC B0 ;  /* 0x0000000000007941 */ /* 0x000fea0003800000 */
.L_x_150:
[----:B------:R-:W-:Y:S05]  /*71e0*/  BRA `(.L_x_152) ;  /* 0xfffffff400a87947 */ /* 0x000fea000383ffff */
.L_x_132:
[----:B--2---:R2:W3:Y:S02]  /*71f0*/  SYNCS.PHASECHK.TRANS64.TRYWAIT P0, [R5+URZ], R2 ;  /* 0x00000002050075a7 */ /* 0x0044e4000800017f */
[----:B---3--:R-:W-:Y:S05]  /*7200*/  @!P0 NANOSLEEP.SYNCS 0x989680 ;  /* 0x009896800000895d */ /* 0x008fea0003900000 */
[----:B------:R-:W3:Y:S02]  /*7210*/  @!P0 SYNCS.PHASECHK.TRANS64 P0, [R5+URZ], R2 ;  /* 0x00000002050085a7 */ /* 0x000ee4000800007f */
[----:B---3--:R-:W-:Y:S05]  /*7220*/  @!P0 BRA `(.L_x_132) ;  /* 0xfffffffc00f08947 */ /* 0x008fea000383ffff */
[----:B------:R-:W-:Y:S05]  /*7230*/  BRA `(.L_x_153) ;  /* 0xfffffff400e47947 */ /* 0x000fea000383ffff */
.L_x_133:
[----:B--2---:R2:W3:Y:S02]  /*7240*/  SYNCS.PHASECHK.TRANS64.TRYWAIT P0, [R7+URZ], R4 ;  /* 0x00000004070075a7 */ /* 0x0044e4000800017f */
[----:B---3--:R-:W-:Y:S05]  /*7250*/  @!P0 NANOSLEEP.SYNCS 0x989680 ;  /* 0x009896800000895d */ /* 0x008fea0003900000 */
[----:B------:R-:W3:Y:S02]  /*7260*/  @!P0 SYNCS.PHASECHK.TRANS64 P0, [R7+URZ], R4 ;  /* 0x00000004070085a7 */ /* 0x000ee4000800007f */
[----:B---3--:R-:W-:Y:S05]  /*7270*/  @!P0 BRA `(.L_x_133) ;  /* 0xfffffffc00f08947 */ /* 0x008fea000383ffff */
[----:B------:R-:W-:Y:S05]  /*7280*/  BRA `(.L_x_154) ;  /* 0xfffffff400f47947 */ /* 0x000fea000383ffff */
.L_x_134:
[----:B--2---:R2:W3:Y:S02]  /*7290*/  SYNCS.PHASECHK.TRANS64.TRYWAIT P0, [R6+URZ], R5 ;  /* 0x00000005060075a7 */ /* 0x0044e4000800017f */
[----:B---3--:R-:W-:Y:S05]  /*72a0*/  @!P0 NANOSLEEP.SYNCS 0x989680 ;  /* 0x009896800000895d */ /* 0x008fea0003900000 */
[----:B------:R-:W3:Y:S02]  /*72b0*/  @!P0 SYNCS.PHASECHK.TRANS64 P0, [R6+URZ], R5 ;  /* 0x00000005060085a7 */ /* 0x000ee4000800007f */
[----:B---3--:R-:W-:Y:S05]  /*72c0*/  @!P0 BRA `(.L_x_134) ;  /* 0xfffffffc00f08947 */ /* 0x008fea000383ffff */
[----:B------:R-:W-:Y:S05]  /*72d0*/  BRA `(.L_x_155) ;  /* 0xfffffff800047947 */ /* 0x000fea000383ffff */
.L_x_135:
[----:B--2---:R2:W3:Y:S02]  /*72e0*/  SYNCS.PHASECHK.TRANS64.TRYWAIT P0, [R9+URZ], R4 ;  /* 0x00000004090075a7 */ /* 0x0044e4000800017f */
[----:B---3--:R-:W-:Y:S05]  /*72f0*/  @!P0 NANOSLEEP.SYNCS 0x989680 ;  /* 0x009896800000895d */ /* 0x008fea0003900000 */
[----:B------:R-:W3:Y:S02]  /*7300*/  @!P0 SYNCS.PHASECHK.TRANS64 P0, [R9+URZ], R4 ;  /* 0x00000004090085a7 */ /* 0x000ee4000800007f */
[----:B---3--:R-:W-:Y:S05]  /*7310*/  @!P0 BRA `(.L_x_135) ;  /* 0xfffffffc00f08947 */ /* 0x008fea000383ffff */
[----:B------:R-:W-:Y:S05]  /*7320*/  BRA `(.L_x_156) ;  /* 0xfffffff800147947 */ /* 0x000fea000383ffff */
.L_x_136:
[----:B--2---:R2:W3:Y:S02]  /*7330*/  SYNCS.PHASECHK.TRANS64.TRYWAIT P0, [R6+URZ], R5 ;  /* 0x00000005060075a7 */ /* 0x0044e4000800017f */
[----:B---3--:R-:W-:Y:S05]  /*7340*/  @!P0 NANOSLEEP.SYNCS 0x989680 ;  /* 0x009896800000895d */ /* 0x008fea0003900000 */
[----:B------:R-:W3:Y:S02]  /*7350*/  @!P0 SYNCS.PHASECHK.TRANS64 P0, [R6+URZ], R5 ;  /* 0x00000005060085a7 */ /* 0x000ee4000800007f */
[----:B---3--:R-:W-:Y:S05]  /*7360*/  @!P0 BRA `(.L_x_136) ;  /* 0xfffffffc00f08947 */ /* 0x008fea000383ffff */
[----:B------:R-:W-:Y:S05]  /*7370*/  BRA `(.L_x_157) ;  /* 0xfffffff800247947 */ /* 0x000fea000383ffff */
.L_x_137:
[----:B--2---:R2:W3:Y:S02]  /*7380*/  SYNCS.PHASECHK.TRANS64.TRYWAIT P0, [R9+URZ], R4 ;  /* 0x00000004090075a7 */ /* 0x0044e4000800017f */
[----:B---3--:R-:W-:Y:S05]  /*7390*/  @!P0 NANOSLEEP.SYNCS 0x989680 ;  /* 0x009896800000895d */ /* 0x008fea0003900000 */
[----:B------:R-:W3:Y:S02]  /*73a0*/  @!P0 SYNCS.PHASECHK.TRANS64 P0, [R9+URZ], R4 ;  /* 0x00000004090085a7 */ /* 0x000ee4000800007f */
[----:B---3--:R-:W-:Y:S05]  /*73b0*/  @!P0 BRA `(.L_x_137) ;  /* 0xfffffffc00f08947 */ /* 0x008fea000383ffff */
[----:B------:R-:W-:Y:S05]  /*73c0*/  BRA `(.L_x_158) ;  /* 0xfffffff800347947 */ /* 0x000fea000383ffff */
.L_x_138:
[----:B--2---:R2:W3:Y:S02]  /*73d0*/  SYNCS.PHASECHK.TRANS64.TRYWAIT P0, [R6+URZ], R5 ;  /* 0x00000005060075a7 */ /* 0x0044e4000800017f */
[----:B---3--:R-:W-:Y:S05]  /*73e0*/  @!P0 NANOSLEEP.SYNCS 0x989680 ;  /* 0x009896800000895d */ /* 0x008fea0003900000 */
[----:B------:R-:W3:Y:S02]  /*73f0*/  @!P0 SYNCS.PHASECHK.TRANS64 P0, [R6+URZ], R5 ;  /* 0x00000005060085a7 */ /* 0x000ee4000800007f */
[----:B---3--:R-:W-:Y:S05]  /*7400*/  @!P0 BRA `(.L_x_138) ;  /* 0xfffffffc00f08947 */ /* 0x008fea000383ffff */
[----:B------:R-:W-:Y:S05]  /*7410*/  BRA `(.L_x_159) ;  /* 0xfffffff8003c7947 */ /* 0x000fea000383ffff */
.L_x_160:
[----:B------:R-:W-:-:S00]  /*7420*/  BRA `(.L_x_160) ;  /* 0xfffffffc00fc7947 */ /* 0x000fc0000383ffff */
[----:B------:R-:W-:-:S00]  /*7430*/  NOP ;  /* 0x0000000000007918 */ /* 0x000fc00000000000 */
        /* <DEDUP_REMOVED lines=12> */
.L_x_161:


//--------------------- .nv.global.init           --------------------------
	.section	.nv.global.init,"aw",@progbits
.nv.global.init:
	.type		$str$22,@object
	.size		$str$22,($str$26 - $str$22)
$str$22:
        /*0000*/ 	.byte	0x6b, 0x5f, 0x74, 0x69, 0x6c, 0x65, 0x5f, 0x63, 0x6f, 0x75, 0x6e, 0x74, 0x20, 0x3e, 0x3d, 0x20
        /*0010*/ 	.byte	0x31, 0x00
	.type		$str$26,@object
	.size		$str$26,($str$27 - $str$26)
$str$26:
        /*0012*/ 	.byte	0x28, 0x61, 0x64, 0x64, 0x72, 0x65, 0x73, 0x73, 0x20, 0x26, 0x20, 0x6d, 0x61, 0x73, 0x6b, 0x29
        /*0022*/ 	.byte	0x20, 0x3d, 0x3d, 0x20, 0x30, 0x00
	.type		$str$27,@object
	.size		$str$27,($str$23 - $str$27)
$str$27:
        /*0028*/ 	.byte	0x2f, 0x74, 0x6d, 0x70, 0x2f, 0x63, 0x75, 0x74, 0x6c, 0x61, 0x73, 0x73, 0x5f, 0x73, 0x77, 0x65
        /*0038*/ 	.byte	0x65, 0x70, 0x5f, 0x73, 0x72, 0x63, 0x2f, 0x69, 0x6e, 0x63, 0x6c, 0x75, 0x64, 0x65, 0x2f, 0x63
        /*0048*/ 	.byte	0x75, 0x74, 0x65, 0x2f, 0x70, 0x6f, 0x69, 0x6e, 0x74, 0x65, 0x72, 0x5f, 0x66, 0x6c, 0x61, 0x67
        /*0058*/ 	.byte	0x67, 0x65, 0x64, 0x2e, 0x68, 0x70, 0x70, 0x00
	.type		$str$23,@object
	.size		$str$23,(__unnamed_2 - $str$23)
$str$23:
        /*0060*/ 	.byte	0x2f, 0x74, 0x6d, 0x70, 0x2f, 0x63, 0x75, 0x74, 0x6c, 0x61, 0x73, 0x73, 0x5f, 0x73, 0x77, 0x65
        /*0070*/ 	.byte	0x65, 0x70, 0x5f, 0x73, 0x72, 0x63, 0x2f, 0x69, 0x6e, 0x63, 0x6c, 0x75, 0x64, 0x65, 0x2f, 0x63
        /*0080*/ 	.byte	0x75, 0x74, 0x6c, 0x61, 0x73, 0x73, 0x2f, 0x67, 0x65, 0x6d, 0x6d, 0x2f, 0x63, 0x6f, 0x6c, 0x6c
        /*0090*/ 	.byte	0x65, 0x63, 0x74, 0x69, 0x76, 0x65, 0x2f, 0x73, 0x6d, 0x39, 0x30, 0x5f, 0x6d, 0x6d, 0x61, 0x5f
        /*00a0*/ 	.byte	0x74, 0x6d, 0x61, 0x5f, 0x67, 0x6d, 0x6d, 0x61, 0x5f, 0x73, 0x73, 0x5f, 0x77, 0x61, 0x72, 0x70
        /*00b0*/ 	.byte	0x73, 0x70, 0x65, 0x63, 0x69, 0x61, 0x6c, 0x69, 0x7a, 0x65, 0x64, 0x2e, 0x68, 0x70, 0x70, 0x00
	.type		__unnamed_2,@object
	.size		__unnamed_2,(__unnamed_1 - __unnamed_2)
__unnamed_2:
        /*00c0*/ 	.byte	0x61, 0x75, 0x74, 0x6f, 0x20, 0x63, 0x75, 0x74, 0x65, 0x3a, 0x3a, 0x61, 0x73, 0x5f, 0x70, 0x6f
        /* <DEDUP_REMOVED lines=27> */
        /*0280*/ 	.byte	0x36, 0x3e, 0x3e, 0x3e, 0x3e, 0x3e, 0x5d, 0x00
	.type		__unnamed_1,@object
	.size		__unnamed_1,(.L_0 - __unnamed_1)
__unnamed_1:
        /* <DEDUP_REMOVED lines=181> */
        /*0dd8*/ 	.byte	0x5d, 0x00
.L_0:


//--------------------- .nv.shared._ZN7cutlass13device_kernelINS_4gemm6kernel13GemmUniversalIN4cute5tupleIJiiiiEEENS1_10collective13CollectiveMmaINS1_34MainloopSm90TmaGmmaWarpSpecializedILi8ENS5_IJNS4_1CILi2EEENSA_ILi1EEESC_EEENS1_35KernelTmaWarpSpecializedCooperativeEEENS5_IJNSA_ILi128EEENSA_ILi64EEESH_EEENS_6half_tENS5_IJlSC_lEEESJ_SK_NS4_8TiledMMAINS4_8MMA_AtomIJNS4_4SM904GMMA25MMA_64x64x16_F32F16F16_SSILNSO_5MajorE0ELSQ_0ELNSO_7ScaleInE1ELSR_1EEEEEENS4_6LayoutISD_NS5_IJSC_NSA_ILi0EEESV_EEEEENS5_IJNS4_10UnderscoreESY_SY_EEEEENS4_13SM90_TMA_LOADENS4_14ComposedLayoutINS4_7SwizzleILi3ELi4ELi3EEENS4_18smem_ptr_flag_bitsILi16EEENSU_INS5_IJNSA_ILi8EEESH_EEENS5_IJSH_SC_EEEEEEEvNS4_8identityENS4_23SM90_TMA_LOAD_MULTICASTES1B_vS1C_EENS_8epilogue10collective18CollectiveEpilogueINS1F_22Sm90TmaWarpSpecializedILi3ELi2ELi16ELb1ELb0EEEJSI_NS5_IJSG_NSA_ILi32EEEEEESJ_SK_SJ_SK_NS1F_6fusion15FusionCallbacksIS1J_NS1M_17LinearCombinationISJ_fSJ_fLNS_15FloatRoundStyleE2EEESI_S1L_JEEES11_NS12_INS13_ILi2ELi4ELi3EEES16_NSU_INS5_IJS17_S1K_EEENS5_IJS1K_SC_EEEEEEENS4_17SM75_U32x4_LDSM_NENS4_14SM90_TMA_STOREES1W_NS4_17SM90_U32x4_STSM_NENS4_9Copy_AtomIJS1Z_SJ_EEEvEEEvvEEEEvNT_6ParamsE --------------------------
	.section	.nv.shared._ZN7cutlass13device_kernelINS_4gemm6kernel13GemmUniversalIN4cute5tupleIJiiiiEEENS1_10collective13CollectiveMmaINS1_34MainloopSm90TmaGmmaWarpSpecializedILi8ENS5_IJNS4_1CILi2EEENSA_ILi1EEESC_EEENS1_35KernelTmaWarpSpecializedCooperativeEEENS5_IJNSA_ILi128EEENSA_ILi64EEESH_EEENS_6half_tENS5_IJlSC_lEEESJ_SK_NS4_8TiledMMAINS4_8MMA_AtomIJNS4_4SM904GMMA25MMA_64x64x16_F32F16F16_SSILNSO_5MajorE0ELSQ_0ELNSO_7ScaleInE1ELSR_1EEEEEENS4_6LayoutISD_NS5_IJSC_NSA_ILi0EEESV_EEEEENS5_IJNS4_10UnderscoreESY_SY_EEEEENS4_13SM90_TMA_LOADENS4_14ComposedLayoutINS4_7SwizzleILi3ELi4ELi3EEENS4_18smem_ptr_flag_bitsILi16EEENSU_INS5_IJNSA_ILi8EEESH_EEENS5_IJSH_SC_EEEEEEEvNS4_8identityENS4_23SM90_TMA_LOAD_MULTICASTES1B_vS1C_EENS_8epilogue10collective18CollectiveEpilogueINS1F_22Sm90TmaWarpSpecializedILi3ELi2ELi16ELb1ELb0EEEJSI_NS5_IJSG_NSA_ILi32EEEEEESJ_SK_SJ_SK_NS1F_6fusion15FusionCallbacksIS1J_NS1M_17LinearCombinationISJ_fSJ_fLNS_15FloatRoundStyleE2EEESI_S1L_JEEES11_NS12_INS13_ILi2ELi4ELi3EEES16_NSU_INS5_IJS17_S1K_EEENS5_IJS1K_SC_EEEEEEENS4_17SM75_U32x4_LDSM_NENS4_14SM90_TMA_STOREES1W_NS4_17SM90_U32x4_STSM_NENS4_9Copy_AtomIJS1Z_SJ_EEEvEEEvvEEEEvNT_6ParamsE,"aw",@nobits
	.sectionflags	@""
	.align	16
	.zero		1024


//--------------------- .nv.shared.reserved.0     --------------------------
	.section	.nv.shared.reserved.0,"aw",@nobits
	.weak		__nv_reservedSMEM_offset_0_alias
	.size		__nv_reservedSMEM_offset_0_alias, 0, 0
	.other		__nv_reservedSMEM_offset_0_alias,@"STO_CUDA_RESERVED_SHARED STV_DEFAULT"
__nv_reservedSMEM_offset_0_alias:
	.zero		0


//--------------------- .nv.global                --------------------------
	.section	.nv.global,"aw",@nobits
.nv.global:
	.type		_ZN39_INTERNAL_efc2c1ed_4_k_cu_0f07dcb9_27684cute1_E,@object
	.size		_ZN39_INTERNAL_efc2c1ed_4_k_cu_0f07dcb9_27684cute1_E,(_ZN39_INTERNAL_efc2c1ed_4_k_cu_0f07dcb9_27684cuda3std3__45__cpo6cbeginE - _ZN39_INTERNAL_efc2c1ed_4_k_cu_0f07dcb9_27684cute1_E)
_ZN39_INTERNAL_efc2c1ed_4_k_cu_0f07dcb9_27684cute1_E:
	.zero		1
	.type		_ZN39_INTERNAL_efc2c1ed_4_k_cu_0f07dcb9_27684cuda3std3__45__cpo6cbeginE,@object
	.size		_ZN39_INTERNAL_efc2c1ed_4_k_cu_0f07dcb9_27684cuda3std3__45__cpo6cbeginE,(_ZN39_INTERNAL_efc2c1ed_4_k_cu_0f07dcb9_27684cuda3std3__48in_placeE - _ZN39_INTERNAL_efc2c1ed_4_k_cu_0f07dcb9_27684cuda3std3__45__cpo6cbeginE)
_ZN39_INTERNAL_efc2c1ed_4_k_cu_0f07dcb9_27684cuda3std3__45__cpo6cbeginE:
	.zero		1
	.type		_ZN39_INTERNAL_efc2c1ed_4_k_cu_0f07dcb9_27684cuda3std3__48in_placeE,@object
	.size		_ZN39_INTERNAL_efc2c1ed_4_k_cu_0f07dcb9_27684cuda3std3__48in_placeE,(_ZN39_INTERNAL_efc2c1ed_4_k_cu_0f07dcb9_27684cuda3std6ranges3__45__cpo9iter_moveE - _ZN39_INTERNAL_efc2c1ed_4_k_cu_0f07dcb9_27684cuda3std3__48in_placeE)
_ZN39_INTERNAL_efc2c1ed_4_k_cu_0f07dcb9_27684cuda3std3__48in_placeE:
	.zero		1
	.type		_ZN39_INTERNAL_efc2c1ed_4_k_cu_0f07dcb9_27684cuda3std6ranges3__45__cpo9iter_moveE,@object
	.size		_ZN39_INTERNAL_efc2c1ed_4_k_cu_0f07dcb9_27684cuda3std6ranges3__45__cpo9iter_moveE,(_ZN39_INTERNAL_efc2c1ed_4_k_cu_0f07dcb9_27684cuda3std3__45__cpo5beginE - _ZN39_INTERNAL_efc2c1ed_4_k_cu_0f07dcb9_27684cuda3std6ranges3__45__cpo9iter_moveE)
_ZN39_INTERNAL_efc2c1ed_4_k_cu_0f07dcb9_27684cuda3std6ranges3__45__cpo9iter_moveE:
	.zero		1
	.type		_ZN39_INTERNAL_efc2c1ed_4_k_cu_0f07dcb9_27684cuda3std3__45__cpo5beginE,@object
	.size		_ZN39_INTERNAL_efc2c1ed_4_k_cu_0f07dcb9_27684cuda3std3__45__cpo5beginE,(_ZN39_INTERNAL_efc2c1ed_4_k_cu_0f07dcb9_27684cuda3std3__441_GLOBAL__N__efc2c1ed_4_k_cu_0f07dcb9_27686ignoreE - _ZN39_INTERNAL_efc2c1ed_4_k_cu_0f07dcb9_27684cuda3std3__45__cpo5beginE)
_ZN39_INTERNAL_efc2c1ed_4_k_cu_0f07dcb9_27684cuda3std3__45__cpo5beginE:
	.zero		1
	.type		_ZN39_INTERNAL_efc2c1ed_4_k_cu_0f07dcb9_27684cuda3std3__441_GLOBAL__N__efc2c1ed_4_k_cu_0f07dcb9_27686ignoreE,@object
	.size		_ZN39_INTERNAL_efc2c1ed_4_k_cu_0f07dcb9_27684cuda3std3__441_GLOBAL__N__efc2c1ed_4_k_cu_0f07dcb9_27686ignoreE,(_ZN39_INTERNAL_efc2c1ed_4_k_cu_0f07dcb9_27684cute7productE - _ZN39_INTERNAL_efc2c1ed_4_k_cu_0f07dcb9_27684cuda3std3__441_GLOBAL__N__efc2c1ed_4_k_cu_0f07dcb9_27686ignoreE)
_ZN39_INTERNAL_efc2c1ed_4_k_cu_0f07dcb9_27684cuda3std3__441_GLOBAL__N__efc2c1ed_4_k_cu_0f07dcb9_27686ignoreE:
	.zero		1
	.type		_ZN39_INTERNAL_efc2c1ed_4_k_cu_0f07dcb9_27684cute7productE,@object
	.size		_ZN39_INTERNAL_efc2c1ed_4_k_cu_0f07dcb9_27684cute7productE,(_ZN39_INTERNAL_efc2c1ed_4_k_cu_0f07dcb9_27684cuda3std3__45__cpo3endE - _ZN39_INTERNAL_efc2c1ed_4_k_cu_0f07dcb9_27684cute7productE)
_ZN39_INTERNAL_efc2c1ed_4_k_cu_0f07dcb9_27684cute7productE:
	.zero		1
	.type		_ZN39_INTERNAL_efc2c1ed_4_k_cu_0f07dcb9_27684cuda3std3__45__cpo3endE,@object
	.size		_ZN39_INTERNAL_efc2c1ed_4_k_cu_0f07dcb9_27684cuda3std3__45__cpo3endE,(_ZN39_INTERNAL_efc2c1ed_4_k_cu_0f07dcb9_27684cuda3std3__419piecewise_constructE - _ZN39_INTERNAL_efc2c1ed_4_k_cu_0f07dcb9_27684cuda3std3__45__cpo3endE)
_ZN39_INTERNAL_efc2c1ed_4_k_cu_0f07dcb9_27684cuda3std3__45__cpo3endE:
	.zero		1
	.type		_ZN39_INTERNAL_efc2c1ed_4_k_cu_0f07dcb9_27684cuda3std3__419piecewise_constructE,@object
	.size		_ZN39_INTERNAL_efc2c1ed_4_k_cu_0f07dcb9_27684cuda3std3__419piecewise_constructE,(_ZN39_INTERNAL_efc2c1ed_4_k_cu_0f07dcb9_27684cuda3std3__45__cpo4cendE - _ZN39_INTERNAL_efc2c1ed_4_k_cu_0f07dcb9_27684cuda3std3__419piecewise_constructE)
_ZN39_INTERNAL_efc2c1ed_4_k_cu_0f07dcb9_27684cuda3std3__419piecewise_constructE:
	.zero		1
	.type		_ZN39_INTERNAL_efc2c1ed_4_k_cu_0f07dcb9_27684cuda3std3__45__cpo4cendE,@object
	.size		_ZN39_INTERNAL_efc2c1ed_4_k_cu_0f07dcb9_27684cuda3std3__45__cpo4cendE,(_ZN39_INTERNAL_efc2c1ed_4_k_cu_0f07dcb9_27684cuda3std6ranges3__45__cpo4swapE - _ZN39_INTERNAL_efc2c1ed_4_k_cu_0f07dcb9_27684cuda3std3__45__cpo4cendE)
_ZN39_INTERNAL_efc2c1ed_4_k_cu_0f07dcb9_27684cuda3std3__45__cpo4cendE:
	.zero		1
	.type		_ZN39_INTERNAL_efc2c1ed_4_k_cu_0f07dcb9_27684cuda3std6ranges3__45__cpo4swapE,@object
	.size		_ZN39_INTERNAL_efc2c1ed_4_k_cu_0f07dcb9_27684cuda3std6ranges3__45__cpo4swapE,(.L_9 - _ZN39_INTERNAL_efc2c1ed_4_k_cu_0f07dcb9_27684cuda3std6ranges3__45__cpo4swapE)
_ZN39_INTERNAL_efc2c1ed_4_k_cu_0f07dcb9_27684cuda3std6ranges3__45__cpo4swapE:
	.zero		1
.L_9:


//--------------------- .nv.constant0._ZN7cutlass13device_kernelINS_4gemm6kernel13GemmUniversalIN4cute5tupleIJiiiiEEENS1_10collective13CollectiveMmaINS1_34MainloopSm90TmaGmmaWarpSpecializedILi8ENS5_IJNS4_1CILi2EEENSA_ILi1EEESC_EEENS1_35KernelTmaWarpSpecializedCooperativeEEENS5_IJNSA_ILi128EEENSA_ILi64EEESH_EEENS_6half_tENS5_IJlSC_lEEESJ_SK_NS4_8TiledMMAINS4_8MMA_AtomIJNS4_4SM904GMMA25MMA_64x64x16_F32F16F16_SSILNSO_5MajorE0ELSQ_0ELNSO_7ScaleInE1ELSR_1EEEEEENS4_6LayoutISD_NS5_IJSC_NSA_ILi0EEESV_EEEEENS5_IJNS4_10UnderscoreESY_SY_EEEEENS4_13SM90_TMA_LOADENS4_14ComposedLayoutINS4_7SwizzleILi3ELi4ELi3EEENS4_18smem_ptr_flag_bitsILi16EEENSU_INS5_IJNSA_ILi8EEESH_EEENS5_IJSH_SC_EEEEEEEvNS4_8identityENS4_23SM90_TMA_LOAD_MULTICASTES1B_vS1C_EENS_8epilogue10collective18CollectiveEpilogueINS1F_22Sm90TmaWarpSpecializedILi3ELi2ELi16ELb1ELb0EEEJSI_NS5_IJSG_NSA_ILi32EEEEEESJ_SK_SJ_SK_NS1F_6fusion15FusionCallbacksIS1J_NS1M_17LinearCombinationISJ_fSJ_fLNS_15FloatRoundStyleE2EEESI_S1L_JEEES11_NS12_INS13_ILi2ELi4ELi3EEES16_NSU_INS5_IJS17_S1K_EEENS5_IJS1K_SC_EEEEEEENS4_17SM75_U32x4_LDSM_NENS4_14SM90_TMA_STOREES1W_NS4_17SM90_U32x4_STSM_NENS4_9Copy_AtomIJS1Z_SJ_EEEvEEEvvEEEEvNT_6ParamsE --------------------------
	.section	.nv.constant0._ZN7cutlass13device_kernelINS_4gemm6kernel13GemmUniversalIN4cute5tupleIJiiiiEEENS1_10collective13CollectiveMmaINS1_34MainloopSm90TmaGmmaWarpSpecializedILi8ENS5_IJNS4_1CILi2EEENSA_ILi1EEESC_EEENS1_35KernelTmaWarpSpecializedCooperativeEEENS5_IJNSA_ILi128EEENSA_ILi64EEESH_EEENS_6half_tENS5_IJlSC_lEEESJ_SK_NS4_8TiledMMAINS4_8MMA_AtomIJNS4_4SM904GMMA25MMA_64x64x16_F32F16F16_SSILNSO_5MajorE0ELSQ_0ELNSO_7ScaleInE1ELSR_1EEEEEENS4_6LayoutISD_NS5_IJSC_NSA_ILi0EEESV_EEEEENS5_IJNS4_10UnderscoreESY_SY_EEEEENS4_13SM90_TMA_LOADENS4_14ComposedLayoutINS4_7SwizzleILi3ELi4ELi3EEENS4_18smem_ptr_flag_bitsILi16EEENSU_INS5_IJNSA_ILi8EEESH_EEENS5_IJSH_SC_EEEEEEEvNS4_8identityENS4_23SM90_TMA_LOAD_MULTICASTES1B_vS1C_EENS_8epilogue10collective18CollectiveEpilogueINS1F_22Sm90TmaWarpSpecializedILi3ELi2ELi16ELb1ELb0EEEJSI_NS5_IJSG_NSA_ILi32EEEEEESJ_SK_SJ_SK_NS1F_6fusion15FusionCallbacksIS1J_NS1M_17LinearCombinationISJ_fSJ_fLNS_15FloatRoundStyleE2EEESI_S1L_JEEES11_NS12_INS13_ILi2ELi4ELi3EEES16_NSU_INS5_IJS17_S1K_EEENS5_IJS1K_SC_EEEEEEENS4_17SM75_U32x4_LDSM_NENS4_14SM90_TMA_STOREES1W_NS4_17SM90_U32x4_STSM_NENS4_9Copy_AtomIJS1Z_SJ_EEEvEEEvvEEEEvNT_6ParamsE,"a",@progbits
	.sectionflags	@""
	.align	4
.nv.constant0._ZN7cutlass13device_kernelINS_4gemm6kernel13GemmUniversalIN4cute5tupleIJiiiiEEENS1_10collective13CollectiveMmaINS1_34MainloopSm90TmaGmmaWarpSpecializedILi8ENS5_IJNS4_1CILi2EEENSA_ILi1EEESC_EEENS1_35KernelTmaWarpSpecializedCooperativeEEENS5_IJNSA_ILi128EEENSA_ILi64EEESH_EEENS_6half_tENS5_IJlSC_lEEESJ_SK_NS4_8TiledMMAINS4_8MMA_AtomIJNS4_4SM904GMMA25MMA_64x64x16_F32F16F16_SSILNSO_5MajorE0ELSQ_0ELNSO_7ScaleInE1ELSR_1EEEEEENS4_6LayoutISD_NS5_IJSC_NSA_ILi0EEESV_EEEEENS5_IJNS4_10UnderscoreESY_SY_EEEEENS4_13SM90_TMA_LOADENS4_14ComposedLayoutINS4_7SwizzleILi3ELi4ELi3EEENS4_18smem_ptr_flag_bitsILi16EEENSU_INS5_IJNSA_ILi8EEESH_EEENS5_IJSH_SC_EEEEEEEvNS4_8identityENS4_23SM90_TMA_LOAD_MULTICASTES1B_vS1C_EENS_8epilogue10collective18CollectiveEpilogueINS1F_22Sm90TmaWarpSpecializedILi3ELi2ELi16ELb1ELb0EEEJSI_NS5_IJSG_NSA_ILi32EEEEEESJ_SK_SJ_SK_NS1F_6fusion15FusionCallbacksIS1J_NS1M_17LinearCombinationISJ_fSJ_fLNS_15FloatRoundStyleE2EEESI_S1L_JEEES11_NS12_INS13_ILi2ELi4ELi3EEES16_NSU_INS5_IJS17_S1K_EEENS5_IJS1K_SC_EEEEEEENS4_17SM75_U32x4_LDSM_NENS4_14SM90_TMA_STOREES1W_NS4_17SM90_U32x4_STSM_NENS4_9Copy_AtomIJS1Z_SJ_EEEvEEEvvEEEEvNT_6ParamsE:
	.zero		2432


//--------------------- SYMBOLS --------------------------

	.type		.nv.reservedSmem.offset0,@object
	.size		.nv.reservedSmem.offset0,0x4
	.type		__assertfail,@function
